// auto-generated by cutlass_sweep.gemm — config: {"arch": "sm_100", "cluster_m": 1, "cluster_n": 8, "dtype": "bf16", "dtype_b": "bf16", "layout": "nt", "stages": 0, "tile_k": 128, "tile_m": 64, "tile_n": 256}
#include "cutlass/cutlass.h"
#include "cutlass/gemm/collective/collective_builder.hpp"
#include "cutlass/gemm/device/gemm_universal_adapter.h"
#include "cutlass/gemm/kernel/gemm_universal.hpp"
#include "cutlass/epilogue/collective/collective_builder.hpp"

using ElemA = cutlass::bfloat16_t;
using ElemB = cutlass::bfloat16_t;
using ElemCD = cutlass::bfloat16_t;
using Acc  = float;
using TileShape    = cute::Shape<cute::_64, cute::_256, cute::_128>;
using ClusterShape = cute::Shape<cute::_1, cute::_8, cute::_1>;

using CollectiveEpilogue = typename cutlass::epilogue::collective::CollectiveBuilder<
    cutlass::arch::Sm100, cutlass::arch::OpClassTensorOp,
    TileShape, ClusterShape,
    cutlass::epilogue::collective::EpilogueTileAuto,
    Acc, Acc,
    ElemCD, cutlass::layout::RowMajor, 128 / cutlass::sizeof_bits<ElemCD>::value,
    ElemCD, cutlass::layout::RowMajor, 128 / cutlass::sizeof_bits<ElemCD>::value,
    cutlass::epilogue::collective::EpilogueScheduleAuto
  >::CollectiveOp;

using CollectiveMainloop = typename cutlass::gemm::collective::CollectiveBuilder<
    cutlass::arch::Sm100, cutlass::arch::OpClassTensorOp,
    ElemA, cutlass::layout::RowMajor, 128 / cutlass::sizeof_bits<ElemA>::value,
    ElemB, cutlass::layout::ColumnMajor, 128 / cutlass::sizeof_bits<ElemB>::value,
    Acc,
    TileShape, ClusterShape,
    cutlass::gemm::collective::StageCountAutoCarveout<static_cast<int>(sizeof(typename CollectiveEpilogue::SharedStorage))>,
    cutlass::gemm::collective::KernelScheduleAuto
  >::CollectiveOp;

using GemmKernel = cutlass::gemm::kernel::GemmUniversal<
    cute::Shape<int,int,int,int>,
    CollectiveMainloop,
    CollectiveEpilogue
>;
using Gemm = cutlass::gemm::device::GemmUniversalAdapter<GemmKernel>;

// Force the device kernel symbol into the cubin without needing a host main.
auto* _anchor = &cutlass::device_kernel<GemmKernel>;


// ===== COMPILED SASS (sm_100a) =====

	.target	sm_100a

	.elftype	@"ET_EXEC"


//--------------------- .note.nv.tkinfo           --------------------------
	.section	.note.nv.tkinfo,"",@"SHT_NOTE"
	.sectionflags	@"SHF_NOTE_NV_TKINFO"
	.tkinfo
        /*0018*/ 	.word	0x00000002
        /*0030*/ 	.string	""
        /*0030*/ 	.string	"ptxas"
        /*0030*/ 	.string	"Cuda compilation tools, release 13.0, V13.0.88"
        /*0030*/ 	.string	"Build cuda_13.0.r13.0/compiler.36424714_0"
        /*0030*/ 	.string	"-arch sm_100a -m 64 "



//--------------------- .note.nv.cuinfo           --------------------------
	.section	.note.nv.cuinfo,"",@"SHT_NOTE"
	.sectionflags	@"SHF_NOTE_NV_CUINFO"
        /*0018*/ 	.short	0x0002
        /*001a*/ 	.short	0x0064
        /*001c*/ 	.short	0x0082
	.zero		2


//--------------------- .nv.info                  --------------------------
	.section	.nv.info,"",@"SHT_CUDA_INFO"
	.align	4


	//----- nvinfo : EIATTR_REGCOUNT
	.align		4
        /*0000*/ 	.byte	0x04, 0x2f
        /*0002*/ 	.short	(.L_19 - .L_18)
	.align		4
.L_18:
        /*0004*/ 	.word	index@(_ZN7cutlass13device_kernelINS_4gemm6kernel13GemmUniversalIN4cute5tupleIJiiiiEEENS1_10collective13CollectiveMmaINS1_35MainloopSm100TmaUmmaWarpSpecializedILi2ELi2ELi4ENS5_IJNS4_1CILi1EEENSA_ILi8EEESB_EEEEENS5_IJNSA_ILi64EEENSA_ILi256EEENSA_ILi128EEEEEENS_10bfloat16_tENS5_IJlSB_lEEESJ_SK_NS4_8TiledMMAINS4_8MMA_AtomIJNS4_20SM100_MMA_F16BF16_SSISJ_SJ_fLi64ELi256ELNS4_4UMMA5MajorE0ELSP_0ELNSO_7ScaleInE0ELSQ_0EEEEEENS4_6LayoutINS5_IJSB_SB_SB_EEENS5_IJNSA_ILi0EEESV_SV_EEEEENS5_IJNS4_10UnderscoreESY_SY_EEEEENS4_23SM90_TMA_LOAD_MULTICASTENS4_14ComposedLayoutINS4_7SwizzleILi3ELi4ELi3EEENS4_18smem_ptr_flag_bitsILi16EEENST_INS5_IJSC_SF_EEENS5_IJSF_SB_EEEEEEEvNS4_8identityENS4_13SM90_TMA_LOADES1A_vS1B_EENS_8epilogue10collective18CollectiveEpilogueINS1E_23Sm100TmaWarpSpecializedILi4ELi2ELi32ELb1ELb0EEEJSI_NS5_IJNST_ISF_SB_EES1J_EEESJ_SK_SJ_SK_NS1E_6fusion15FusionCallbacksIS1I_NS1L_17LinearCombinationISJ_fSJ_fLNS_15FloatRoundStyleE2EEESI_S1K_JEEENS4_5SM1004TMEM4LOAD26SM100_TMEM_LOAD_16dp256b8xES1C_S1A_NS4_17SM75_U32x4_LDSM_NENS4_14SM90_TMA_STOREES1A_NS4_17SM90_U32x4_STSM_NENS4_39AutoVectorizingCopyWithAssumedAlignmentILi128EEEEEEvvEEEEvNT_6ParamsE)
        /*0008*/ 	.word	0x0000007a


	//----- nvinfo : EIATTR_FRAME_SIZE
	.align		4
.L_19:
        /*000c*/ 	.byte	0x04, 0x11
        /*000e*/ 	.short	(.L_21 - .L_20)
	.align		4
.L_20:
        /*0010*/ 	.word	index@($__internal_2_$__cuda_sm10x_tcgen05_guardrail_trap_unallocated_columns_being_dealloced)
        /*0014*/ 	.word	0x00000000


	//----- nvinfo : EIATTR_FRAME_SIZE
	.align		4
.L_21:
        /*0018*/ 	.byte	0x04, 0x11
        /*001a*/ 	.short	(.L_23 - .L_22)
	.align		4
.L_22:
        /*001c*/ 	.word	index@($__internal_1_$__cuda_sm10x_tcgen05_guardrail_trap_phase_invalid_during_alloc)
        /*0020*/ 	.word	0x00000000


	//----- nvinfo : EIATTR_FRAME_SIZE
	.align		4
.L_23:
        /*0024*/ 	.byte	0x04, 0x11
        /*0026*/ 	.short	(.L_25 - .L_24)
	.align		4
.L_24:
        /*0028*/ 	.word	index@($__internal_0_$__cuda_sm10x_tcgen05_guardrail_trap_col_being_dealloced_not_returned_by_alloc)
        /*002c*/ 	.word	0x00000000


	//----- nvinfo : EIATTR_FRAME_SIZE
	.align		4
.L_25:
        /*0030*/ 	.byte	0x04, 0x11
        /*0032*/ 	.short	(.L_27 - .L_26)
	.align		4
.L_26:
        /*0034*/ 	.word	index@(_ZN7cutlass13device_kernelINS_4gemm6kernel13GemmUniversalIN4cute5tupleIJiiiiEEENS1_10collective13CollectiveMmaINS1_35MainloopSm100TmaUmmaWarpSpecializedILi2ELi2ELi4ENS5_IJNS4_1CILi1EEENSA_ILi8EEESB_EEEEENS5_IJNSA_ILi64EEENSA_ILi256EEENSA_ILi128EEEEEENS_10bfloat16_tENS5_IJlSB_lEEESJ_SK_NS4_8TiledMMAINS4_8MMA_AtomIJNS4_20SM100_MMA_F16BF16_SSISJ_SJ_fLi64ELi256ELNS4_4UMMA5MajorE0ELSP_0ELNSO_7ScaleInE0ELSQ_0EEEEEENS4_6LayoutINS5_IJSB_SB_SB_EEENS5_IJNSA_ILi0EEESV_SV_EEEEENS5_IJNS4_10UnderscoreESY_SY_EEEEENS4_23SM90_TMA_LOAD_MULTICASTENS4_14ComposedLayoutINS4_7SwizzleILi3ELi4ELi3EEENS4_18smem_ptr_flag_bitsILi16EEENST_INS5_IJSC_SF_EEENS5_IJSF_SB_EEEEEEEvNS4_8identityENS4_13SM90_TMA_LOADES1A_vS1B_EENS_8epilogue10collective18CollectiveEpilogueINS1E_23Sm100TmaWarpSpecializedILi4ELi2ELi32ELb1ELb0EEEJSI_NS5_IJNST_ISF_SB_EES1J_EEESJ_SK_SJ_SK_NS1E_6fusion15FusionCallbacksIS1I_NS1L_17LinearCombinationISJ_fSJ_fLNS_15FloatRoundStyleE2EEESI_S1K_JEEENS4_5SM1004TMEM4LOAD26SM100_TMEM_LOAD_16dp256b8xES1C_S1A_NS4_17SM75_U32x4_LDSM_NENS4_14SM90_TMA_STOREES1A_NS4_17SM90_U32x4_STSM_NENS4_39AutoVectorizingCopyWithAssumedAlignmentILi128EEEEEEvvEEEEvNT_6ParamsE)
        /*0038*/ 	.word	0x00000000


	//----- nvinfo : EIATTR_MIN_STACK_SIZE
	.align		4
.L_27:
        /*003c*/ 	.byte	0x04, 0x12
        /*003e*/ 	.short	(.L_29 - .L_28)
	.align		4
.L_28:
        /*0040*/ 	.word	index@(_ZN7cutlass13device_kernelINS_4gemm6kernel13GemmUniversalIN4cute5tupleIJiiiiEEENS1_10collective13CollectiveMmaINS1_35MainloopSm100TmaUmmaWarpSpecializedILi2ELi2ELi4ENS5_IJNS4_1CILi1EEENSA_ILi8EEESB_EEEEENS5_IJNSA_ILi64EEENSA_ILi256EEENSA_ILi128EEEEEENS_10bfloat16_tENS5_IJlSB_lEEESJ_SK_NS4_8TiledMMAINS4_8MMA_AtomIJNS4_20SM100_MMA_F16BF16_SSISJ_SJ_fLi64ELi256ELNS4_4UMMA5MajorE0ELSP_0ELNSO_7ScaleInE0ELSQ_0EEEEEENS4_6LayoutINS5_IJSB_SB_SB_EEENS5_IJNSA_ILi0EEESV_SV_EEEEENS5_IJNS4_10UnderscoreESY_SY_EEEEENS4_23SM90_TMA_LOAD_MULTICASTENS4_14ComposedLayoutINS4_7SwizzleILi3ELi4ELi3EEENS4_18smem_ptr_flag_bitsILi16EEENST_INS5_IJSC_SF_EEENS5_IJSF_SB_EEEEEEEvNS4_8identityENS4_13SM90_TMA_LOADES1A_vS1B_EENS_8epilogue10collective18CollectiveEpilogueINS1E_23Sm100TmaWarpSpecializedILi4ELi2ELi32ELb1ELb0EEEJSI_NS5_IJNST_ISF_SB_EES1J_EEESJ_SK_SJ_SK_NS1E_6fusion15FusionCallbacksIS1I_NS1L_17LinearCombinationISJ_fSJ_fLNS_15FloatRoundStyleE2EEESI_S1K_JEEENS4_5SM1004TMEM4LOAD26SM100_TMEM_LOAD_16dp256b8xES1C_S1A_NS4_17SM75_U32x4_LDSM_NENS4_14SM90_TMA_STOREES1A_NS4_17SM90_U32x4_STSM_NENS4_39AutoVectorizingCopyWithAssumedAlignmentILi128EEEEEEvvEEEEvNT_6ParamsE)
        /*0044*/ 	.word	0x00000000
.L_29:


//--------------------- .nv.compat                --------------------------
	.section	.nv.compat,"",@"SHT_CUDA_COMPAT_INFO"
	.align	4
        /*0000*/ 	.byte	0x02, 0x09, 0x01, 0x00, 0x02, 0x02, 0x02, 0x00, 0x02, 0x05, 0x05, 0x00, 0x03, 0x07, 0x01, 0x01
        /*0010*/ 	.byte	0x02, 0x03, 0x01, 0x00, 0x02, 0x06, 0x01, 0x00, 0x04, 0x0b, 0x08, 0x00, 0x09, 0x00, 0x00, 0x00
        /*0020*/ 	.byte	0x00, 0x00, 0x00, 0x00


//--------------------- .nv.info._ZN7cutlass13device_kernelINS_4gemm6kernel13GemmUniversalIN4cute5tupleIJiiiiEEENS1_10collective13CollectiveMmaINS1_35MainloopSm100TmaUmmaWarpSpecializedILi2ELi2ELi4ENS5_IJNS4_1CILi1EEENSA_ILi8EEESB_EEEEENS5_IJNSA_ILi64EEENSA_ILi256EEENSA_ILi128EEEEEENS_10bfloat16_tENS5_IJlSB_lEEESJ_SK_NS4_8TiledMMAINS4_8MMA_AtomIJNS4_20SM100_MMA_F16BF16_SSISJ_SJ_fLi64ELi256ELNS4_4UMMA5MajorE0ELSP_0ELNSO_7ScaleInE0ELSQ_0EEEEEENS4_6LayoutINS5_IJSB_SB_SB_EEENS5_IJNSA_ILi0EEESV_SV_EEEEENS5_IJNS4_10UnderscoreESY_SY_EEEEENS4_23SM90_TMA_LOAD_MULTICASTENS4_14ComposedLayoutINS4_7SwizzleILi3ELi4ELi3EEENS4_18smem_ptr_flag_bitsILi16EEENST_INS5_IJSC_SF_EEENS5_IJSF_SB_EEEEEEEvNS4_8identityENS4_13SM90_TMA_LOADES1A_vS1B_EENS_8epilogue10collective18CollectiveEpilogueINS1E_23Sm100TmaWarpSpecializedILi4ELi2ELi32ELb1ELb0EEEJSI_NS5_IJNST_ISF_SB_EES1J_EEESJ_SK_SJ_SK_NS1E_6fusion15FusionCallbacksIS1I_NS1L_17LinearCombinationISJ_fSJ_fLNS_15FloatRoundStyleE2EEESI_S1K_JEEENS4_5SM1004TMEM4LOAD26SM100_TMEM_LOAD_16dp256b8xES1C_S1A_NS4_17SM75_U32x4_LDSM_NENS4_14SM90_TMA_STOREES1A_NS4_17SM90_U32x4_STSM_NENS4_39AutoVectorizingCopyWithAssumedAlignmentILi128EEEEEEvvEEEEvNT_6ParamsE --------------------------
	.section	.nv.info._ZN7cutlass13device_kernelINS_4gemm6kernel13GemmUniversalIN4cute5tupleIJiiiiEEENS1_10collective13CollectiveMmaINS1_35MainloopSm100TmaUmmaWarpSpecializedILi2ELi2ELi4ENS5_IJNS4_1CILi1EEENSA_ILi8EEESB_EEEEENS5_IJNSA_ILi64EEENSA_ILi256EEENSA_ILi128EEEEEENS_10bfloat16_tENS5_IJlSB_lEEESJ_SK_NS4_8TiledMMAINS4_8MMA_AtomIJNS4_20SM100_MMA_F16BF16_SSISJ_SJ_fLi64ELi256ELNS4_4UMMA5MajorE0ELSP_0ELNSO_7ScaleInE0ELSQ_0EEEEEENS4_6LayoutINS5_IJSB_SB_SB_EEENS5_IJNSA_ILi0EEESV_SV_EEEEENS5_IJNS4_10UnderscoreESY_SY_EEEEENS4_23SM90_TMA_LOAD_MULTICASTENS4_14ComposedLayoutINS4_7SwizzleILi3ELi4ELi3EEENS4_18smem_ptr_flag_bitsILi16EEENST_INS5_IJSC_SF_EEENS5_IJSF_SB_EEEEEEEvNS4_8identityENS4_13SM90_TMA_LOADES1A_vS1B_EENS_8epilogue10collective18CollectiveEpilogueINS1E_23Sm100TmaWarpSpecializedILi4ELi2ELi32ELb1ELb0EEEJSI_NS5_IJNST_ISF_SB_EES1J_EEESJ_SK_SJ_SK_NS1E_6fusion15FusionCallbacksIS1I_NS1L_17LinearCombinationISJ_fSJ_fLNS_15FloatRoundStyleE2EEESI_S1K_JEEENS4_5SM1004TMEM4LOAD26SM100_TMEM_LOAD_16dp256b8xES1C_S1A_NS4_17SM75_U32x4_LDSM_NENS4_14SM90_TMA_STOREES1A_NS4_17SM90_U32x4_STSM_NENS4_39AutoVectorizingCopyWithAssumedAlignmentILi128EEEEEEvvEEEEvNT_6ParamsE,"",@"SHT_CUDA_INFO"
	.sectionflags	@""
	.align	4


	//----- nvinfo : EIATTR_CUDA_API_VERSION
	.align		4
        /*0000*/ 	.byte	0x04, 0x37
        /*0002*/ 	.short	(.L_31 - .L_30)
.L_30:
        /*0004*/ 	.word	0x00000082


	//----- nvinfo : EIATTR_KPARAM_INFO
	.align		4
.L_31:
        /*0008*/ 	.byte	0x04, 0x17
        /*000a*/ 	.short	(.L_33 - .L_32)
.L_32:
        /*000c*/ 	.word	0x00000000
        /*0010*/ 	.short	0x0000
        /*0012*/ 	.short	0x0000
        /*0014*/ 	.byte	0x00, 0xf0, 0x01, 0x20


	//----- nvinfo : EIATTR_AT_ENTRY_FRAGMENTS
	.align		4
.L_33:
        /*0018*/ 	.byte	0x04, 0x4f
        /*001a*/ 	.short	(.L_35 - .L_34)


	//   ....[0]....
.L_34:
        /*001c*/ 	.word	0x00000006


	//----- nvinfo : EIATTR_RESERVED_SMEM_USED
	.align		4
.L_35:
        /*0020*/ 	.byte	0x01, 0x41
	.zero		2


	//----- nvinfo : EIATTR_SPARSE_MMA_MASK
	.align		4
        /*0024*/ 	.byte	0x03, 0x50
        /*0026*/ 	.short	0x0000


	//----- nvinfo : EIATTR_TCGEN05_1CTA_USED
	.align		4
        /*0028*/ 	.byte	0x01, 0x51
	.zero		2


	//----- nvinfo : EIATTR_MAXREG_COUNT
	.align		4
        /*002c*/ 	.byte	0x03, 0x1b
        /*002e*/ 	.short	0x00ff


	//----- nvinfo : EIATTR_NUM_BARRIERS
	.align		4
        /*0030*/ 	.byte	0x02, 0x4c
        /*0032*/ 	.byte	0x07
	.zero		1


	//----- nvinfo : EIATTR_EXTERNS
	.align		4
        /*0034*/ 	.byte	0x04, 0x0f
        /*0036*/ 	.short	(.L_37 - .L_36)


	//   ....[0]....
	.align		4
.L_36:
        /*0038*/ 	.word	index@(__assertfail)


	//----- nvinfo : EIATTR_MERCURY_ISA_VERSION
	.align		4
.L_37:
        /*003c*/ 	.byte	0x03, 0x5f
        /*003e*/ 	.short	0x0101


	//----- nvinfo : EIATTR_INT_WARP_WIDE_INSTR_OFFSETS
	.align		4
        /*0040*/ 	.byte	0x04, 0x31
        /*0042*/ 	.short	(.L_39 - .L_38)


	//   ....[0]....
.L_38:
        /*0044*/ 	.word	0x00004000


	//   ....[1]....
        /*0048*/ 	.word	0x00004020


	//   ....[2]....
        /*004c*/ 	.word	0x00004050


	//   ....[3]....
        /*0050*/ 	.word	0x00004b90


	//   ....[4]....
        /*0054*/ 	.word	0x00004c00


	//   ....[5]....
        /*0058*/ 	.word	0x00004ce0


	//   ....[6]....
        /*005c*/ 	.word	0x00004d60


	//   ....[7]....
        /*0060*/ 	.word	0x00004e60


	//   ....[8]....
        /*0064*/ 	.word	0x00004ee0


	//   ....[9]....
        /*0068*/ 	.word	0x00004fd0


	//   ....[10]....
        /*006c*/ 	.word	0x00005080


	//----- nvinfo : EIATTR_COOP_GROUP_MASK_REGIDS
	.align		4
.L_39:
        /*0070*/ 	.byte	0x04, 0x29
        /*0072*/ 	.short	(.L_41 - .L_40)


	//   ....[0]....
.L_40:
        /*0074*/ 	.word	0xffffffff


	//   ....[1]....
        /*0078*/ 	.word	0xffffffff


	//   ....[2]....
        /*007c*/ 	.word	0xffffffff


	//   ....[3]....
        /*0080*/ 	.word	0xffffffff


	//   ....[4]....
        /*0084*/ 	.word	0xffffffff


	//   ....[5]....
        /*0088*/ 	.word	0xffffffff


	//   ....[6]....
        /*008c*/ 	.word	0xffffffff


	//   ....[7]....
        /*0090*/ 	.word	0xffffffff


	//   ....[8]....
        /*0094*/ 	.word	0xffffffff


	//   ....[9]....
        /*0098*/ 	.word	0xffffffff


	//   ....[10]....
        /*009c*/ 	.word	0xffffffff


	//   ....[11]....
        /*00a0*/ 	.word	0xffffffff


	//   ....[12]....
        /*00a4*/ 	.word	0xffffffff


	//   ....[13]....
        /*00a8*/ 	.word	0xffffffff


	//----- nvinfo : EIATTR_COOP_GROUP_INSTR_OFFSETS
	.align		4
.L_41:
        /*00ac*/ 	.byte	0x04, 0x28
        /*00ae*/ 	.short	(.L_43 - .L_42)


	//   ....[0]....
.L_42:
        /*00b0*/ 	.word	0x00000080


	//   ....[1]....
        /*00b4*/ 	.word	0x000004f0


	//   ....[2]....
        /*00b8*/ 	.word	0x00000660


	//   ....[3]....
        /*00bc*/ 	.word	0x00000800


	//   ....[4]....
        /*00c0*/ 	.word	0x00000900


	//   ....[5]....
        /*00c4*/ 	.word	0x00000a70


	//   ....[6]....
        /*00c8*/ 	.word	0x00000c10


	//   ....[7]....
        /*00cc*/ 	.word	0x00000dc0


	//   ....[8]....
        /*00d0*/ 	.word	0x000022a0


	//   ....[9]....
        /*00d4*/ 	.word	0x00003030


	//   ....[10]....
        /*00d8*/ 	.word	0x00003240


	//   ....[11]....
        /*00dc*/ 	.word	0x00003270


	//   ....[12]....
        /*00e0*/ 	.word	0x00003ee0


	//   ....[13]....
        /*00e4*/ 	.word	0x00004110


	//----- nvinfo : EIATTR_VRC_CTA_INIT_COUNT
	.align		4
.L_43:
        /*00e8*/ 	.byte	0x02, 0x4a
        /*00ea*/ 	.byte	0x80
	.zero		1


	//----- nvinfo : EIATTR_SYSCALL_OFFSETS
	.align		4
        /*00ec*/ 	.byte	0x04, 0x46
        /*00ee*/ 	.short	(.L_45 - .L_44)


	//   ....[0]....
.L_44:
        /*00f0*/ 	.word	0x00005d10


	//   ....[1]....
        /*00f4*/ 	.word	0x00005e00


	//   ....[2]....
        /*00f8*/ 	.word	0x000066a0


	//   ....[3]....
        /*00fc*/ 	.word	0x00007360


	//   ....[4]....
        /*0100*/ 	.word	0x00007fd0


	//   ....[5]....
        /*0104*/ 	.word	0x00008c40


	//----- nvinfo : EIATTR_MBARRIER_INSTR_OFFSETS
	.align		4
.L_45:
        /*0108*/ 	.byte	0x04, 0x39
        /*010a*/ 	.short	(.L_47 - .L_46)


	//   ....[0]....
.L_46:
        /*010c*/ 	.word	0x00000610
        /*0110*/ 	.word	0x000000ff
        /*0114*/ 	.word	0x00000000
        /*0118*/ 	.short	0x0100
        /*011a*/ 	.byte	0x04
	.zero		1


	//   ....[1]....
        /*011c*/ 	.word	0x00000620
        /*0120*/ 	.word	0x000000ff
        /*0124*/ 	.word	0x00000010
        /*0128*/ 	.short	0x0100
        /*012a*/ 	.byte	0x04
	.zero		1


	//   ....[2]....
        /*012c*/ 	.word	0x00000630
        /*0130*/ 	.word	0x000000ff
        /*0134*/ 	.word	0x00000008
        /*0138*/ 	.short	0x0100
        /*013a*/ 	.byte	0x04
	.zero		1


	//   ....[3]....
        /*013c*/ 	.word	0x00000640
        /*0140*/ 	.word	0x000000ff
        /*0144*/ 	.word	0x00000018
        /*0148*/ 	.short	0x0100
        /*014a*/ 	.byte	0x04
	.zero		1


	//   ....[4]....
        /*014c*/ 	.word	0x00000770
        /*0150*/ 	.word	0x000000ff
        /*0154*/ 	.word	0x00000020
        /*0158*/ 	.short	0x0100
        /*015a*/ 	.byte	0x04
	.zero		1


	//   ....[5]....
        /*015c*/ 	.word	0x00000780
        /*0160*/ 	.word	0x000000ff
        /*0164*/ 	.word	0x00000040
        /*0168*/ 	.short	0x0100
        /*016a*/ 	.byte	0x04
	.zero		1


	//   ....[6]....
        /*016c*/ 	.word	0x00000790
        /*0170*/ 	.word	0x000000ff
        /*0174*/ 	.word	0x00000028
        /*0178*/ 	.short	0x0100
        /*017a*/ 	.byte	0x04
	.zero		1


	//   ....[7]....
        /*017c*/ 	.word	0x000007a0
        /*0180*/ 	.word	0x000000ff
        /*0184*/ 	.word	0x00000048
        /*0188*/ 	.short	0x0100
        /*018a*/ 	.byte	0x04
	.zero		1


	//   ....[8]....
        /*018c*/ 	.word	0x000007b0
        /*0190*/ 	.word	0x000000ff
        /*0194*/ 	.word	0x00000030
        /*0198*/ 	.short	0x0100
        /*019a*/ 	.byte	0x04
	.zero		1


	//   ....[9]....
        /*019c*/ 	.word	0x000007c0
        /*01a0*/ 	.word	0x000000ff
        /*01a4*/ 	.word	0x00000050
        /*01a8*/ 	.short	0x0100
        /*01aa*/ 	.byte	0x04
	.zero		1


	//   ....[10]....
        /*01ac*/ 	.word	0x000007d0
        /*01b0*/ 	.word	0x000000ff
        /*01b4*/ 	.word	0x00000038
        /*01b8*/ 	.short	0x0100
        /*01ba*/ 	.byte	0x04
	.zero		1


	//   ....[11]....
        /*01bc*/ 	.word	0x000007e0
        /*01c0*/ 	.word	0x000000ff
        /*01c4*/ 	.word	0x00000058
        /*01c8*/ 	.short	0x0100
        /*01ca*/ 	.byte	0x04
	.zero		1


	//   ....[12]....
        /*01cc*/ 	.word	0x000008d0
        /*01d0*/ 	.word	0x000000ff
        /*01d4*/ 	.word	0x00000060
        /*01d8*/ 	.short	0x0100
        /*01da*/ 	.byte	0x06
	.zero		1


	//   ....[13]....
        /*01dc*/ 	.word	0x000008e0
        /*01e0*/ 	.word	0x000000ff
        /*01e4*/ 	.word	0x00000068
        /*01e8*/ 	.short	0x0100
        /*01ea*/ 	.byte	0x06
	.zero		1


	//   ....[14]....
        /*01ec*/ 	.word	0x00000a20
        /*01f0*/ 	.word	0x000000ff
        /*01f4*/ 	.word	0x00000070
        /*01f8*/ 	.short	0x0100
        /*01fa*/ 	.byte	0x06
	.zero		1


	//   ....[15]....
        /*01fc*/ 	.word	0x00000a30
        /*0200*/ 	.word	0x000000ff
        /*0204*/ 	.word	0x00000080
        /*0208*/ 	.short	0x0100
        /*020a*/ 	.byte	0x06
	.zero		1


	//   ....[16]....
        /*020c*/ 	.word	0x00000a40
        /*0210*/ 	.word	0x000000ff
        /*0214*/ 	.word	0x00000078
        /*0218*/ 	.short	0x0100
        /*021a*/ 	.byte	0x06
	.zero		1


	//   ....[17]....
        /*021c*/ 	.word	0x00000a50
        /*0220*/ 	.word	0x000000ff
        /*0224*/ 	.word	0x00000088
        /*0228*/ 	.short	0x0100
        /*022a*/ 	.byte	0x06
	.zero		1


	//   ....[18]....
        /*022c*/ 	.word	0x00000b80
        /*0230*/ 	.word	0x000000ff
        /*0234*/ 	.word	0x00000090
        /*0238*/ 	.short	0x0100
        /*023a*/ 	.byte	0x04
	.zero		1


	//   ....[19]....
        /*023c*/ 	.word	0x00000b90
        /*0240*/ 	.word	0x000000ff
        /*0244*/ 	.word	0x000000b0
        /*0248*/ 	.short	0x0100
        /*024a*/ 	.byte	0x04
	.zero		1


	//   ....[20]....
        /*024c*/ 	.word	0x00000ba0
        /*0250*/ 	.word	0x000000ff
        /*0254*/ 	.word	0x00000098
        /*0258*/ 	.short	0x0100
        /*025a*/ 	.byte	0x04
	.zero		1


	//   ....[21]....
        /*025c*/ 	.word	0x00000bb0
        /*0260*/ 	.word	0x000000ff
        /*0264*/ 	.word	0x000000b8
        /*0268*/ 	.short	0x0100
        /*026a*/ 	.byte	0x04
	.zero		1


	//   ....[22]....
        /*026c*/ 	.word	0x00000bc0
        /*0270*/ 	.word	0x000000ff
        /*0274*/ 	.word	0x000000a0
        /*0278*/ 	.short	0x0100
        /*027a*/ 	.byte	0x04
	.zero		1


	//   ....[23]....
        /*027c*/ 	.word	0x00000bd0
        /*0280*/ 	.word	0x000000ff
        /*0284*/ 	.word	0x000000c0
        /*0288*/ 	.short	0x0100
        /*028a*/ 	.byte	0x04
	.zero		1


	//   ....[24]....
        /*028c*/ 	.word	0x00000be0
        /*0290*/ 	.word	0x000000ff
        /*0294*/ 	.word	0x000000a8
        /*0298*/ 	.short	0x0100
        /*029a*/ 	.byte	0x04
	.zero		1


	//   ....[25]....
        /*029c*/ 	.word	0x00000bf0
        /*02a0*/ 	.word	0x000000ff
        /*02a4*/ 	.word	0x000000c8
        /*02a8*/ 	.short	0x0100
        /*02aa*/ 	.byte	0x04
	.zero		1


	//   ....[26]....
        /*02ac*/ 	.word	0x00000ce0
        /*02b0*/ 	.word	0x000000ff
        /*02b4*/ 	.word	0x000000d0
        /*02b8*/ 	.short	0x0100
        /*02ba*/ 	.byte	0x04
	.zero		1


	//   ....[27]....
        /*02bc*/ 	.word	0x00000cf0
        /*02c0*/ 	.word	0x000000ff
        /*02c4*/ 	.word	0x000000e0
        /*02c8*/ 	.short	0x0100
        /*02ca*/ 	.byte	0x04
	.zero		1


	//   ....[28]....
        /*02cc*/ 	.word	0x00000d00
        /*02d0*/ 	.word	0x000000ff
        /*02d4*/ 	.word	0x000000d8
        /*02d8*/ 	.short	0x0100
        /*02da*/ 	.byte	0x04
	.zero		1


	//   ....[29]....
        /*02dc*/ 	.word	0x00000d10
        /*02e0*/ 	.word	0x000000ff
        /*02e4*/ 	.word	0x000000e8
        /*02e8*/ 	.short	0x0100
        /*02ea*/ 	.byte	0x04
	.zero		1


	//   ....[30]....
        /*02ec*/ 	.word	0x000019a0
        /*02f0*/ 	.word	0x00000003
        /*02f4*/ 	.word	0x000000e0
        /*02f8*/ 	.short	0x010a
        /*02fa*/ 	.byte	0xff
	.zero		1


	//   ....[31]....
        /*02fc*/ 	.word	0x000019d0
        /*0300*/ 	.word	0x00000003
        /*0304*/ 	.word	0x000000d0
        /*0308*/ 	.short	0x0101
        /*030a*/ 	.byte	0xff
	.zero		1


	//   ....[32]....
        /*030c*/ 	.word	0x00001aa0
        /*0310*/ 	.word	0x000000ff
        /*0314*/ 	.word	0x00000010
        /*0318*/ 	.short	0x010a
        /*031a*/ 	.byte	0x04
	.zero		1


	//   ....[33]....
        /*031c*/ 	.word	0x00001b20
        /*0320*/ 	.word	0x000000ff
        /*0324*/ 	.word	0x00000010
        /*0328*/ 	.short	0x010a
        /*032a*/ 	.byte	0x21
	.zero		1


	//   ....[34]....
        /*032c*/ 	.word	0x00001cb0
        /*0330*/ 	.word	0x000000ff
        /*0334*/ 	.word	0x00000010
        /*0338*/ 	.short	0x010a
        /*033a*/ 	.byte	0x05
	.zero		1


	//   ....[35]....
        /*033c*/ 	.word	0x00001ea0
        /*0340*/ 	.word	0x000000ff
        /*0344*/ 	.word	0x00000068
        /*0348*/ 	.short	0x0101
        /*034a*/ 	.byte	0x0d
	.zero		1


	//   ....[36]....
        /*034c*/ 	.word	0x00001ec0
        /*0350*/ 	.word	0x000000ff
        /*0354*/ 	.word	0x00000010
        /*0358*/ 	.short	0x010a
        /*035a*/ 	.byte	0x04
	.zero		1


	//   ....[37]....
        /*035c*/ 	.word	0x00001f40
        /*0360*/ 	.word	0x000000ff
        /*0364*/ 	.word	0x00000010
        /*0368*/ 	.short	0x010a
        /*036a*/ 	.byte	0x21
	.zero		1


	//   ....[38]....
        /*036c*/ 	.word	0x000020d0
        /*0370*/ 	.word	0x000000ff
        /*0374*/ 	.word	0x00000010
        /*0378*/ 	.short	0x010a
        /*037a*/ 	.byte	0x05
	.zero		1


	//   ....[39]....
        /*037c*/ 	.word	0x000022d0
        /*0380*/ 	.word	0x00000003
        /*0384*/ 	.word	0x00000070
        /*0388*/ 	.short	0x010a
        /*038a*/ 	.byte	0xff
	.zero		1


	//   ....[40]....
        /*038c*/ 	.word	0x00002420
        /*0390*/ 	.word	0x00000000
        /*0394*/ 	.word	0x00000000
        /*0398*/ 	.short	0x0101
        /*039a*/ 	.byte	0xff
	.zero		1


	//   ....[41]....
        /*039c*/ 	.word	0x000029d0
        /*03a0*/ 	.word	0x000000ff
        /*03a4*/ 	.word	0x00000000
        /*03a8*/ 	.short	0x010a
        /*03aa*/ 	.byte	0x04
	.zero		1


	//   ....[42]....
        /*03ac*/ 	.word	0x00002a70
        /*03b0*/ 	.word	0x00000000
        /*03b4*/ 	.word	0x00000000
        /*03b8*/ 	.short	0x010a
        /*03ba*/ 	.byte	0xff
	.zero		1


	//   ....[43]....
        /*03bc*/ 	.word	0x00002b90
        /*03c0*/ 	.word	0x00000002
        /*03c4*/ 	.word	0x000000d0
        /*03c8*/ 	.short	0x010a
        /*03ca*/ 	.byte	0xff
	.zero		1


	//   ....[44]....
        /*03cc*/ 	.word	0x00002bf0
        /*03d0*/ 	.word	0x00000004
        /*03d4*/ 	.word	0x00000000
        /*03d8*/ 	.short	0x0101
        /*03da*/ 	.byte	0xff
	.zero		1


	//   ....[45]....
        /*03dc*/ 	.word	0x00002c10
        /*03e0*/ 	.word	0x000000ff
        /*03e4*/ 	.word	0x00000080
        /*03e8*/ 	.short	0x010a
        /*03ea*/ 	.byte	0x04
	.zero		1


	//   ....[46]....
        /*03ec*/ 	.word	0x00002d30
        /*03f0*/ 	.word	0x00000002
        /*03f4*/ 	.word	0x00000070
        /*03f8*/ 	.short	0x010a
        /*03fa*/ 	.byte	0xff
	.zero		1


	//   ....[47]....
        /*03fc*/ 	.word	0x00002e40
        /*0400*/ 	.word	0x00000002
        /*0404*/ 	.word	0x00000000
        /*0408*/ 	.short	0x0101
        /*040a*/ 	.byte	0xff
	.zero		1


	//   ....[48]....
        /*040c*/ 	.word	0x00002ed0
        /*0410*/ 	.word	0x000000ff
        /*0414*/ 	.word	0x00000080
        /*0418*/ 	.short	0x0106
        /*041a*/ 	.byte	0x04
	.zero		1


	//   ....[49]....
        /*041c*/ 	.word	0x00002ef0
        /*0420*/ 	.word	0x000000ff
        /*0424*/ 	.word	0x00000080
        /*0428*/ 	.short	0x010a
        /*042a*/ 	.byte	0x04
	.zero		1


	//   ....[50]....
        /*042c*/ 	.word	0x00002f80
        /*0430*/ 	.word	0x000000ff
        /*0434*/ 	.word	0x00000080
        /*0438*/ 	.short	0x0106
        /*043a*/ 	.byte	0x07
	.zero		1


	//   ....[51]....
        /*043c*/ 	.word	0x00002fc0
        /*0440*/ 	.word	0x00000000
        /*0444*/ 	.word	0x00000080
        /*0448*/ 	.short	0x010a
        /*044a*/ 	.byte	0xff
	.zero		1


	//   ....[52]....
        /*044c*/ 	.word	0x00003590
        /*0450*/ 	.word	0x00000000
        /*0454*/ 	.word	0x00000070
        /*0458*/ 	.short	0x010a
        /*045a*/ 	.byte	0xff
	.zero		1


	//   ....[53]....
        /*045c*/ 	.word	0x00003690
        /*0460*/ 	.word	0x00000003
        /*0464*/ 	.word	0x00000000
        /*0468*/ 	.short	0x0101
        /*046a*/ 	.byte	0xff
	.zero		1


	//   ....[54]....
        /*046c*/ 	.word	0x000036a0
        /*0470*/ 	.word	0x000000ff
        /*0474*/ 	.word	0x00000000
        /*0478*/ 	.short	0x010a
        /*047a*/ 	.byte	0x04
	.zero		1


	//   ....[55]....
        /*047c*/ 	.word	0x00003720
        /*0480*/ 	.word	0x000000ff
        /*0484*/ 	.word	0x000000b0
        /*0488*/ 	.short	0x010a
        /*048a*/ 	.byte	0x2e
	.zero		1


	//   ....[56]....
        /*048c*/ 	.word	0x00003800
        /*0490*/ 	.word	0x000000ff
        /*0494*/ 	.word	0x00000000
        /*0498*/ 	.short	0x010a
        /*049a*/ 	.byte	0x07
	.zero		1


	//   ....[57]....
        /*049c*/ 	.word	0x00003940
        /*04a0*/ 	.word	0x000000ff
        /*04a4*/ 	.word	0x00000000
        /*04a8*/ 	.short	0x010a
        /*04aa*/ 	.byte	0x04
	.zero		1


	//   ....[58]....
        /*04ac*/ 	.word	0x00003d10
        /*04b0*/ 	.word	0x000000ff
        /*04b4*/ 	.word	0x00000000
        /*04b8*/ 	.short	0x010a
        /*04ba*/ 	.byte	0x04
	.zero		1


	//   ....[59]....
        /*04bc*/ 	.word	0x00003da0
        /*04c0*/ 	.word	0x000000ff
        /*04c4*/ 	.word	0x00000000
        /*04c8*/ 	.short	0x010a
        /*04ca*/ 	.byte	0x05
	.zero		1


	//   ....[60]....
        /*04cc*/ 	.word	0x00003e30
        /*04d0*/ 	.word	0x000000ff
        /*04d4*/ 	.word	0x00000000
        /*04d8*/ 	.short	0x010a
        /*04da*/ 	.byte	0x05
	.zero		1


	//   ....[61]....
        /*04dc*/ 	.word	0x00003ec0
        /*04e0*/ 	.word	0x000000ff
        /*04e4*/ 	.word	0x00000000
        /*04e8*/ 	.short	0x010a
        /*04ea*/ 	.byte	0x04
	.zero		1


	//   ....[62]....
        /*04ec*/ 	.word	0x00004390
        /*04f0*/ 	.word	0x0000000c
        /*04f4*/ 	.word	0x00000070
        /*04f8*/ 	.short	0x010a
        /*04fa*/ 	.byte	0xff
	.zero		1


	//   ....[63]....
        /*04fc*/ 	.word	0x00004500
        /*0500*/ 	.word	0x00000000
        /*0504*/ 	.word	0x00000000
        /*0508*/ 	.short	0x0101
        /*050a*/ 	.byte	0xff
	.zero		1


	//   ....[64]....
        /*050c*/ 	.word	0x00004990
        /*0510*/ 	.word	0x000000ff
        /*0514*/ 	.word	0x00000068
        /*0518*/ 	.short	0x010a
        /*051a*/ 	.byte	0x15
	.zero		1


	//   ....[65]....
        /*051c*/ 	.word	0x00004b10
        /*0520*/ 	.word	0x000000ff
        /*0524*/ 	.word	0x00000040
        /*0528*/ 	.short	0x010a
        /*052a*/ 	.byte	0x15
	.zero		1


	//   ....[66]....
        /*052c*/ 	.word	0x00004c90
        /*0530*/ 	.word	0x000000ff
        /*0534*/ 	.word	0x00000020
        /*0538*/ 	.short	0x010b
        /*053a*/ 	.byte	0x15
	.zero		1


	//   ....[67]....
        /*053c*/ 	.word	0x00004ca0
        /*0540*/ 	.word	0x000000ff
        /*0544*/ 	.word	0x00000000
        /*0548*/ 	.short	0x0101
        /*054a*/ 	.byte	0x06
	.zero		1


	//   ....[68]....
        /*054c*/ 	.word	0x00004cb0
        /*0550*/ 	.word	0x000000ff
        /*0554*/ 	.word	0x00000048
        /*0558*/ 	.short	0x010a
        /*055a*/ 	.byte	0x15
	.zero		1


	//   ....[69]....
        /*055c*/ 	.word	0x00004e10
        /*0560*/ 	.word	0x000000ff
        /*0564*/ 	.word	0x00000028
        /*0568*/ 	.short	0x010b
        /*056a*/ 	.byte	0x15
	.zero		1


	//   ....[70]....
        /*056c*/ 	.word	0x00004e20
        /*0570*/ 	.word	0x000000ff
        /*0574*/ 	.word	0x00000000
        /*0578*/ 	.short	0x0101
        /*057a*/ 	.byte	0x06
	.zero		1


	//   ....[71]....
        /*057c*/ 	.word	0x00004e30
        /*0580*/ 	.word	0x000000ff
        /*0584*/ 	.word	0x00000050
        /*0588*/ 	.short	0x010a
        /*058a*/ 	.byte	0x15
	.zero		1


	//   ....[72]....
        /*058c*/ 	.word	0x00004f80
        /*0590*/ 	.word	0x000000ff
        /*0594*/ 	.word	0x00000030
        /*0598*/ 	.short	0x010b
        /*059a*/ 	.byte	0x15
	.zero		1


	//   ....[73]....
        /*059c*/ 	.word	0x00004f90
        /*05a0*/ 	.word	0x000000ff
        /*05a4*/ 	.word	0x00000000
        /*05a8*/ 	.short	0x0101
        /*05aa*/ 	.byte	0x06
	.zero		1


	//   ....[74]....
        /*05ac*/ 	.word	0x00004fa0
        /*05b0*/ 	.word	0x000000ff
        /*05b4*/ 	.word	0x00000058
        /*05b8*/ 	.short	0x010a
        /*05ba*/ 	.byte	0x15
	.zero		1


	//   ....[75]....
        /*05bc*/ 	.word	0x00005190
        /*05c0*/ 	.word	0x000000ff
        /*05c4*/ 	.word	0x00000038
        /*05c8*/ 	.short	0x010b
        /*05ca*/ 	.byte	0x15
	.zero		1


	//   ....[76]....
        /*05cc*/ 	.word	0x000051a0
        /*05d0*/ 	.word	0x000000ff
        /*05d4*/ 	.word	0x00000000
        /*05d8*/ 	.short	0x0101
        /*05da*/ 	.byte	0x25
	.zero		1


	//   ....[77]....
        /*05dc*/ 	.word	0x000051d0
        /*05e0*/ 	.word	0x000000ff
        /*05e4*/ 	.word	0x00000040
        /*05e8*/ 	.short	0x010a
        /*05ea*/ 	.byte	0x15
	.zero		1


	//   ....[78]....
        /*05ec*/ 	.word	0x000051f0
        /*05f0*/ 	.word	0x000000ff
        /*05f4*/ 	.word	0x00000048
        /*05f8*/ 	.short	0x010a
        /*05fa*/ 	.byte	0x15
	.zero		1


	//   ....[79]....
        /*05fc*/ 	.word	0x00005210
        /*0600*/ 	.word	0x000000ff
        /*0604*/ 	.word	0x00000050
        /*0608*/ 	.short	0x010a
        /*060a*/ 	.byte	0x15
	.zero		1


	//   ....[80]....
        /*060c*/ 	.word	0x00005250
        /*0610*/ 	.word	0x00000000
        /*0614*/ 	.word	0x00000058
        /*0618*/ 	.short	0x010a
        /*061a*/ 	.byte	0xff
	.zero		1


	//   ....[81]....
        /*061c*/ 	.word	0x000055a0
        /*0620*/ 	.word	0x00000003
        /*0624*/ 	.word	0x00000070
        /*0628*/ 	.short	0x010a
        /*062a*/ 	.byte	0xff
	.zero		1


	//   ....[82]....
        /*062c*/ 	.word	0x00005720
        /*0630*/ 	.word	0x00000000
        /*0634*/ 	.word	0x00000000
        /*0638*/ 	.short	0x0101
        /*063a*/ 	.byte	0xff
	.zero		1


	//   ....[83]....
        /*063c*/ 	.word	0x000062f0
        /*0640*/ 	.word	0x000000ff
        /*0644*/ 	.word	0x00000020
        /*0648*/ 	.short	0x010a
        /*064a*/ 	.byte	0x2c
	.zero		1


	//   ....[84]....
        /*064c*/ 	.word	0x00006360
        /*0650*/ 	.word	0x00000063
        /*0654*/ 	.word	0x00000090
        /*0658*/ 	.short	0x010a
        /*065a*/ 	.byte	0xff
	.zero		1


	//   ....[85]....
        /*065c*/ 	.word	0x00006480
        /*0660*/ 	.word	0x000000ff
        /*0664*/ 	.word	0x00000020
        /*0668*/ 	.short	0x010a
        /*066a*/ 	.byte	0x2c
	.zero		1


	//   ....[86]....
        /*066c*/ 	.word	0x00006580
        /*0670*/ 	.word	0x00000063
        /*0674*/ 	.word	0x00000090
        /*0678*/ 	.short	0x010a
        /*067a*/ 	.byte	0xff
	.zero		1


	//   ....[87]....
        /*067c*/ 	.word	0x00007080
        /*0680*/ 	.word	0x00000000
        /*0684*/ 	.word	0x00000000
        /*0688*/ 	.short	0x0101
        /*068a*/ 	.byte	0xff
	.zero		1


	//   ....[88]....
        /*068c*/ 	.word	0x00007090
        /*0690*/ 	.word	0x00000003
        /*0694*/ 	.word	0x00000020
        /*0698*/ 	.short	0x010a
        /*069a*/ 	.byte	0xff
	.zero		1


	//   ....[89]....
        /*069c*/ 	.word	0x00007160
        /*06a0*/ 	.word	0x00000003
        /*06a4*/ 	.word	0x00000020
        /*06a8*/ 	.short	0x010a
        /*06aa*/ 	.byte	0xff
	.zero		1


	//   ....[90]....
        /*06ac*/ 	.word	0x00007cf0
        /*06b0*/ 	.word	0x0000003f
        /*06b4*/ 	.word	0x00000000
        /*06b8*/ 	.short	0x0101
        /*06ba*/ 	.byte	0xff
	.zero		1


	//   ....[91]....
        /*06bc*/ 	.word	0x00007d10
        /*06c0*/ 	.word	0x00000066
        /*06c4*/ 	.word	0x00000020
        /*06c8*/ 	.short	0x010a
        /*06ca*/ 	.byte	0xff
	.zero		1


	//   ....[92]....
        /*06cc*/ 	.word	0x00007dd0
        /*06d0*/ 	.word	0x00000066
        /*06d4*/ 	.word	0x00000020
        /*06d8*/ 	.short	0x010a
        /*06da*/ 	.byte	0xff
	.zero		1


	//   ....[93]....
        /*06dc*/ 	.word	0x00008960
        /*06e0*/ 	.word	0x0000003f
        /*06e4*/ 	.word	0x00000000
        /*06e8*/ 	.short	0x0101
        /*06ea*/ 	.byte	0xff
	.zero		1


	//   ....[94]....
        /*06ec*/ 	.word	0x00008980
        /*06f0*/ 	.word	0x00000067
        /*06f4*/ 	.word	0x00000020
        /*06f8*/ 	.short	0x010a
        /*06fa*/ 	.byte	0xff
	.zero		1


	//   ....[95]....
        /*06fc*/ 	.word	0x00008a40
        /*0700*/ 	.word	0x00000067
        /*0704*/ 	.word	0x00000020
        /*0708*/ 	.short	0x010a
        /*070a*/ 	.byte	0xff
	.zero		1


	//   ....[96]....
        /*070c*/ 	.word	0x00008e60
        /*0710*/ 	.word	0x000000ff
        /*0714*/ 	.word	0x00000000
        /*0718*/ 	.short	0x0101
        /*071a*/ 	.byte	0x04
	.zero		1


	//   ....[97]....
        /*071c*/ 	.word	0x00009630
        /*0720*/ 	.word	0x00000002
        /*0724*/ 	.word	0x00000000
        /*0728*/ 	.short	0x0101
        /*072a*/ 	.byte	0xff
	.zero		1


	//   ....[98]....
        /*072c*/ 	.word	0x000098c0
        /*0730*/ 	.word	0x000000ff
        /*0734*/ 	.word	0x00000000
        /*0738*/ 	.short	0x0101
        /*073a*/ 	.byte	0x04
	.zero		1


	//   ....[99]....
        /*073c*/ 	.word	0x000098e0
        /*0740*/ 	.word	0x00000003
        /*0744*/ 	.word	0x000000e0
        /*0748*/ 	.short	0x010a
        /*074a*/ 	.byte	0xff
	.zero		1


	//   ....[100]....
        /*074c*/ 	.word	0x00009940
        /*0750*/ 	.word	0x00000000
        /*0754*/ 	.word	0x00000010
        /*0758*/ 	.short	0x010a
        /*075a*/ 	.byte	0xff
	.zero		1


	//   ....[101]....
        /*075c*/ 	.word	0x000099a0
        /*0760*/ 	.word	0x00000000
        /*0764*/ 	.word	0x00000010
        /*0768*/ 	.short	0x010a
        /*076a*/ 	.byte	0xff
	.zero		1


	//   ....[102]....
        /*076c*/ 	.word	0x000099f0
        /*0770*/ 	.word	0x00000003
        /*0774*/ 	.word	0x00000070
        /*0778*/ 	.short	0x010a
        /*077a*/ 	.byte	0xff
	.zero		1


	//   ....[103]....
        /*077c*/ 	.word	0x00009a50
        /*0780*/ 	.word	0x00000000
        /*0784*/ 	.word	0x00000000
        /*0788*/ 	.short	0x010a
        /*078a*/ 	.byte	0xff
	.zero		1


	//   ....[104]....
        /*078c*/ 	.word	0x00009aa0
        /*0790*/ 	.word	0x00000002
        /*0794*/ 	.word	0x000000d0
        /*0798*/ 	.short	0x010a
        /*079a*/ 	.byte	0xff
	.zero		1


	//   ....[105]....
        /*079c*/ 	.word	0x00009b00
        /*07a0*/ 	.word	0x00000002
        /*07a4*/ 	.word	0x00000080
        /*07a8*/ 	.short	0x010a
        /*07aa*/ 	.byte	0xff
	.zero		1


	//   ....[106]....
        /*07ac*/ 	.word	0x00009b50
        /*07b0*/ 	.word	0x00000002
        /*07b4*/ 	.word	0x00000070
        /*07b8*/ 	.short	0x010a
        /*07ba*/ 	.byte	0xff
	.zero		1


	//   ....[107]....
        /*07bc*/ 	.word	0x00009bb0
        /*07c0*/ 	.word	0x00000000
        /*07c4*/ 	.word	0x00000080
        /*07c8*/ 	.short	0x010a
        /*07ca*/ 	.byte	0xff
	.zero		1


	//   ....[108]....
        /*07cc*/ 	.word	0x00009c00
        /*07d0*/ 	.word	0x00000000
        /*07d4*/ 	.word	0x00000070
        /*07d8*/ 	.short	0x010a
        /*07da*/ 	.byte	0xff
	.zero		1


	//   ....[109]....
        /*07dc*/ 	.word	0x00009c60
        /*07e0*/ 	.word	0x00000003
        /*07e4*/ 	.word	0x000000b0
        /*07e8*/ 	.short	0x010a
        /*07ea*/ 	.byte	0xff
	.zero		1


	//   ....[110]....
        /*07ec*/ 	.word	0x00009cc0
        /*07f0*/ 	.word	0x00000000
        /*07f4*/ 	.word	0x00000000
        /*07f8*/ 	.short	0x010a
        /*07fa*/ 	.byte	0xff
	.zero		1


	//   ....[111]....
        /*07fc*/ 	.word	0x00009d20
        /*0800*/ 	.word	0x00000000
        /*0804*/ 	.word	0x00000000
        /*0808*/ 	.short	0x010a
        /*080a*/ 	.byte	0xff
	.zero		1


	//   ....[112]....
        /*080c*/ 	.word	0x00009d80
        /*0810*/ 	.word	0x00000000
        /*0814*/ 	.word	0x00000000
        /*0818*/ 	.short	0x010a
        /*081a*/ 	.byte	0xff
	.zero		1


	//   ....[113]....
        /*081c*/ 	.word	0x00009de0
        /*0820*/ 	.word	0x00000000
        /*0824*/ 	.word	0x00000000
        /*0828*/ 	.short	0x010a
        /*082a*/ 	.byte	0xff
	.zero		1


	//   ....[114]....
        /*082c*/ 	.word	0x00009e40
        /*0830*/ 	.word	0x00000000
        /*0834*/ 	.word	0x00000000
        /*0838*/ 	.short	0x010a
        /*083a*/ 	.byte	0xff
	.zero		1


	//   ....[115]....
        /*083c*/ 	.word	0x00009e90
        /*0840*/ 	.word	0x0000000c
        /*0844*/ 	.word	0x00000070
        /*0848*/ 	.short	0x010a
        /*084a*/ 	.byte	0xff
	.zero		1


	//   ....[116]....
        /*084c*/ 	.word	0x00009ef0
        /*0850*/ 	.word	0x00000000
        /*0854*/ 	.word	0x00000068
        /*0858*/ 	.short	0x010a
        /*085a*/ 	.byte	0xff
	.zero		1


	//   ....[117]....
        /*085c*/ 	.word	0x00009f50
        /*0860*/ 	.word	0x00000000
        /*0864*/ 	.word	0x00000040
        /*0868*/ 	.short	0x010a
        /*086a*/ 	.byte	0xff
	.zero		1


	//   ....[118]....
        /*086c*/ 	.word	0x00009fb0
        /*0870*/ 	.word	0x00000000
        /*0874*/ 	.word	0x00000048
        /*0878*/ 	.short	0x010a
        /*087a*/ 	.byte	0xff
	.zero		1


	//   ....[119]....
        /*087c*/ 	.word	0x0000a010
        /*0880*/ 	.word	0x00000000
        /*0884*/ 	.word	0x00000050
        /*0888*/ 	.short	0x010a
        /*088a*/ 	.byte	0xff
	.zero		1


	//   ....[120]....
        /*088c*/ 	.word	0x0000a070
        /*0890*/ 	.word	0x00000000
        /*0894*/ 	.word	0x00000058
        /*0898*/ 	.short	0x010a
        /*089a*/ 	.byte	0xff
	.zero		1


	//   ....[121]....
        /*089c*/ 	.word	0x0000a0d0
        /*08a0*/ 	.word	0x00000000
        /*08a4*/ 	.word	0x00000040
        /*08a8*/ 	.short	0x010a
        /*08aa*/ 	.byte	0xff
	.zero		1


	//   ....[122]....
        /*08ac*/ 	.word	0x0000a130
        /*08b0*/ 	.word	0x00000000
        /*08b4*/ 	.word	0x00000048
        /*08b8*/ 	.short	0x010a
        /*08ba*/ 	.byte	0xff
	.zero		1


	//   ....[123]....
        /*08bc*/ 	.word	0x0000a190
        /*08c0*/ 	.word	0x00000000
        /*08c4*/ 	.word	0x00000050
        /*08c8*/ 	.short	0x010a
        /*08ca*/ 	.byte	0xff
	.zero		1


	//   ....[124]....
        /*08cc*/ 	.word	0x0000a1e0
        /*08d0*/ 	.word	0x00000003
        /*08d4*/ 	.word	0x00000070
        /*08d8*/ 	.short	0x010a
        /*08da*/ 	.byte	0xff
	.zero		1


	//   ....[125]....
        /*08dc*/ 	.word	0x0000a240
        /*08e0*/ 	.word	0x00000000
        /*08e4*/ 	.word	0x00000020
        /*08e8*/ 	.short	0x010a
        /*08ea*/ 	.byte	0xff
	.zero		1


	//   ....[126]....
        /*08ec*/ 	.word	0x0000a290
        /*08f0*/ 	.word	0x00000063
        /*08f4*/ 	.word	0x00000090
        /*08f8*/ 	.short	0x010a
        /*08fa*/ 	.byte	0xff
	.zero		1


	//   ....[127]....
        /*08fc*/ 	.word	0x0000a2e0
        /*0900*/ 	.word	0x00000003
        /*0904*/ 	.word	0x00000020
        /*0908*/ 	.short	0x010a
        /*090a*/ 	.byte	0xff
	.zero		1


	//   ....[128]....
        /*090c*/ 	.word	0x0000a330
        /*0910*/ 	.word	0x00000066
        /*0914*/ 	.word	0x00000020
        /*0918*/ 	.short	0x010a
        /*091a*/ 	.byte	0xff
	.zero		1


	//   ....[129]....
        /*091c*/ 	.word	0x0000a380
        /*0920*/ 	.word	0x00000067
        /*0924*/ 	.word	0x00000020
        /*0928*/ 	.short	0x010a
        /*092a*/ 	.byte	0xff
	.zero		1


	//----- nvinfo : EIATTR_NUM_MBARRIERS
	.align		4
.L_47:
        /*092c*/ 	.byte	0x03, 0x38
        /*092e*/ 	.short	0x001e


	//----- nvinfo : EIATTR_EXIT_INSTR_OFFSETS
	.align		4
        /*0930*/ 	.byte	0x04, 0x1c
        /*0932*/ 	.short	(.L_49 - .L_48)


	//   ....[0]....
.L_48:
        /*0934*/ 	.word	0x00002aa0


	//   ....[1]....
        /*0938*/ 	.word	0x00002f90


	//   ....[2]....
        /*093c*/ 	.word	0x00002ff0


	//   ....[3]....
        /*0940*/ 	.word	0x00004120


	//   ....[4]....
        /*0944*/ 	.word	0x00005280


	//   ....[5]....
        /*0948*/ 	.word	0x000052c0


	//   ....[6]....
        /*094c*/ 	.word	0x000097b0


	//   ....[7]....
        /*0950*/ 	.word	0x00009830


	//   ....[8]....
        /*0954*/ 	.word	0x00009860


	//   ....[9]....
        /*0958*/ 	.word	0x000098d0


	//----- nvinfo : EIATTR_MAX_THREADS
	.align		4
.L_49:
        /*095c*/ 	.byte	0x04, 0x05
        /*095e*/ 	.short	(.L_51 - .L_50)
.L_50:
        /*0960*/ 	.word	0x00000100
        /*0964*/ 	.word	0x00000001
        /*0968*/ 	.word	0x00000001


	//----- nvinfo : EIATTR_CRS_STACK_SIZE
	.align		4
.L_51:
        /*096c*/ 	.byte	0x04, 0x1e
        /*096e*/ 	.short	(.L_53 - .L_52)
.L_52:
        /*0970*/ 	.word	0x00000000


	//----- nvinfo : EIATTR_CBANK_PARAM_SIZE
	.align		4
.L_53:
        /*0974*/ 	.byte	0x03, 0x19
        /*0976*/ 	.short	0x0800


	//----- nvinfo : EIATTR_PARAM_CBANK
	.align		4
        /*0978*/ 	.byte	0x04, 0x0a
        /*097a*/ 	.short	(.L_55 - .L_54)
	.align		4
.L_54:
        /*097c*/ 	.word	index@(.nv.constant0._ZN7cutlass13device_kernelINS_4gemm6kernel13GemmUniversalIN4cute5tupleIJiiiiEEENS1_10collective13CollectiveMmaINS1_35MainloopSm100TmaUmmaWarpSpecializedILi2ELi2ELi4ENS5_IJNS4_1CILi1EEENSA_ILi8EEESB_EEEEENS5_IJNSA_ILi64EEENSA_ILi256EEENSA_ILi128EEEEEENS_10bfloat16_tENS5_IJlSB_lEEESJ_SK_NS4_8TiledMMAINS4_8MMA_AtomIJNS4_20SM100_MMA_F16BF16_SSISJ_SJ_fLi64ELi256ELNS4_4UMMA5MajorE0ELSP_0ELNSO_7ScaleInE0ELSQ_0EEEEEENS4_6LayoutINS5_IJSB_SB_SB_EEENS5_IJNSA_ILi0EEESV_SV_EEEEENS5_IJNS4_10UnderscoreESY_SY_EEEEENS4_23SM90_TMA_LOAD_MULTICASTENS4_14ComposedLayoutINS4_7SwizzleILi3ELi4ELi3EEENS4_18smem_ptr_flag_bitsILi16EEENST_INS5_IJSC_SF_EEENS5_IJSF_SB_EEEEEEEvNS4_8identityENS4_13SM90_TMA_LOADES1A_vS1B_EENS_8epilogue10collective18CollectiveEpilogueINS1E_23Sm100TmaWarpSpecializedILi4ELi2ELi32ELb1ELb0EEEJSI_NS5_IJNST_ISF_SB_EES1J_EEESJ_SK_SJ_SK_NS1E_6fusion15FusionCallbacksIS1I_NS1L_17LinearCombinationISJ_fSJ_fLNS_15FloatRoundStyleE2EEESI_S1K_JEEENS4_5SM1004TMEM4LOAD26SM100_TMEM_LOAD_16dp256b8xES1C_S1A_NS4_17SM75_U32x4_LDSM_NENS4_14SM90_TMA_STOREES1A_NS4_17SM90_U32x4_STSM_NENS4_39AutoVectorizingCopyWithAssumedAlignmentILi128EEEEEEvvEEEEvNT_6ParamsE)
        /*0980*/ 	.short	0x0380
        /*0982*/ 	.short	0x0800


	//----- nvinfo : EIATTR_SW_WAR
	.align		4
.L_55:
        /*0984*/ 	.byte	0x04, 0x36
        /*0986*/ 	.short	(.L_57 - .L_56)
.L_56:
        /*0988*/ 	.word	0x00000008
.L_57:


//--------------------- .nv.callgraph             --------------------------
	.section	.nv.callgraph,"",@"SHT_CUDA_CALLGRAPH"
	.align	4
	.sectionentsize	8
	.align		4
        /*0000*/ 	.word	0x00000000
	.align		4
        /*0004*/ 	.word	0xffffffff
	.align		4
        /*0008*/ 	.word	index@(_ZN7cutlass13device_kernelINS_4gemm6kernel13GemmUniversalIN4cute5tupleIJiiiiEEENS1_10collective13CollectiveMmaINS1_35MainloopSm100TmaUmmaWarpSpecializedILi2ELi2ELi4ENS5_IJNS4_1CILi1EEENSA_ILi8EEESB_EEEEENS5_IJNSA_ILi64EEENSA_ILi256EEENSA_ILi128EEEEEENS_10bfloat16_tENS5_IJlSB_lEEESJ_SK_NS4_8TiledMMAINS4_8MMA_AtomIJNS4_20SM100_MMA_F16BF16_SSISJ_SJ_fLi64ELi256ELNS4_4UMMA5MajorE0ELSP_0ELNSO_7ScaleInE0ELSQ_0EEEEEENS4_6LayoutINS5_IJSB_SB_SB_EEENS5_IJNSA_ILi0EEESV_SV_EEEEENS5_IJNS4_10UnderscoreESY_SY_EEEEENS4_23SM90_TMA_LOAD_MULTICASTENS4_14ComposedLayoutINS4_7SwizzleILi3ELi4ELi3EEENS4_18smem_ptr_flag_bitsILi16EEENST_INS5_IJSC_SF_EEENS5_IJSF_SB_EEEEEEEvNS4_8identityENS4_13SM90_TMA_LOADES1A_vS1B_EENS_8epilogue10collective18CollectiveEpilogueINS1E_23Sm100TmaWarpSpecializedILi4ELi2ELi32ELb1ELb0EEEJSI_NS5_IJNST_ISF_SB_EES1J_EEESJ_SK_SJ_SK_NS1E_6fusion15FusionCallbacksIS1I_NS1L_17LinearCombinationISJ_fSJ_fLNS_15FloatRoundStyleE2EEESI_S1K_JEEENS4_5SM1004TMEM4LOAD26SM100_TMEM_LOAD_16dp256b8xES1C_S1A_NS4_17SM75_U32x4_LDSM_NENS4_14SM90_TMA_STOREES1A_NS4_17SM90_U32x4_STSM_NENS4_39AutoVectorizingCopyWithAssumedAlignmentILi128EEEEEEvvEEEEvNT_6ParamsE)
	.align		4
        /*000c*/ 	.word	index@(__assertfail)
	.align		4
        /*0010*/ 	.word	0x00000000
	.align		4
        /*0014*/ 	.word	0xfffffffe
	.align		4
        /*0018*/ 	.word	0x00000000
	.align		4
        /*001c*/ 	.word	0xfffffffd
	.align		4
        /*0020*/ 	.word	0x00000000
	.align		4
        /*0024*/ 	.word	0xfffffffc


//--------------------- .nv.constant4             --------------------------
	.section	.nv.constant4,"a",@progbits
	.align	8
	.align		8
.nv.constant4:
        /*0000*/ 	.dword	__assertfail
	.align		8
        /*0008*/ 	.dword	__unnamed_1
	.align		8
        /*0010*/ 	.dword	__unnamed_2
	.align		8
        /*0018*/ 	.dword	_ZN40_INTERNAL_7f3f2f6d_4_k_cu_2f4705a3_280124cuda3std3__45__cpo5beginE
	.align		8
        /*0020*/ 	.dword	_ZN40_INTERNAL_7f3f2f6d_4_k_cu_2f4705a3_280124cuda3std3__45__cpo3endE
	.align		8
        /*0028*/ 	.dword	_ZN40_INTERNAL_7f3f2f6d_4_k_cu_2f4705a3_280124cuda3std3__45__cpo6cbeginE
	.align		8
        /*0030*/ 	.dword	_ZN40_INTERNAL_7f3f2f6d_4_k_cu_2f4705a3_280124cuda3std3__45__cpo4cendE
	.align		8
        /*0038*/ 	.dword	_ZN40_INTERNAL_7f3f2f6d_4_k_cu_2f4705a3_280124cuda3std3__442_GLOBAL__N__7f3f2f6d_4_k_cu_2f4705a3_280126ignoreE
	.align		8
        /*0040*/ 	.dword	_ZN40_INTERNAL_7f3f2f6d_4_k_cu_2f4705a3_280124cuda3std3__419piecewise_constructE
	.align		8
        /*0048*/ 	.dword	_ZN40_INTERNAL_7f3f2f6d_4_k_cu_2f4705a3_280124cuda3std3__48in_placeE
	.align		8
        /*0050*/ 	.dword	_ZN40_INTERNAL_7f3f2f6d_4_k_cu_2f4705a3_280124cuda3std6ranges3__45__cpo4swapE
	.align		8
        /*0058*/ 	.dword	_ZN40_INTERNAL_7f3f2f6d_4_k_cu_2f4705a3_280124cuda3std6ranges3__45__cpo9iter_moveE
	.align		8
        /*0060*/ 	.dword	_ZN40_INTERNAL_7f3f2f6d_4_k_cu_2f4705a3_280124cute7productE
	.align		8
        /*0068*/ 	.dword	_ZN40_INTERNAL_7f3f2f6d_4_k_cu_2f4705a3_280124cute1_E
	.align		8
        /*0070*/ 	.dword	$str$25
	.align		8
        /*0078*/ 	.dword	$str$26
	.align		8
        /*0080*/ 	.dword	$str$27
	.align		8
        /*0088*/ 	.dword	$str$28


//--------------------- .text._ZN7cutlass13device_kernelINS_4gemm6kernel13GemmUniversalIN4cute5tupleIJiiiiEEENS1_10collective13CollectiveMmaINS1_35MainloopSm100TmaUmmaWarpSpecializedILi2ELi2ELi4ENS5_IJNS4_1CILi1EEENSA_ILi8EEESB_EEEEENS5_IJNSA_ILi64EEENSA_ILi256EEENSA_ILi128EEEEEENS_10bfloat16_tENS5_IJlSB_lEEESJ_SK_NS4_8TiledMMAINS4_8MMA_AtomIJNS4_20SM100_MMA_F16BF16_SSISJ_SJ_fLi64ELi256ELNS4_4UMMA5MajorE0ELSP_0ELNSO_7ScaleInE0ELSQ_0EEEEEENS4_6LayoutINS5_IJSB_SB_SB_EEENS5_IJNSA_ILi0EEESV_SV_EEEEENS5_IJNS4_10UnderscoreESY_SY_EEEEENS4_23SM90_TMA_LOAD_MULTICASTENS4_14ComposedLayoutINS4_7SwizzleILi3ELi4ELi3EEENS4_18smem_ptr_flag_bitsILi16EEENST_INS5_IJSC_SF_EEENS5_IJSF_SB_EEEEEEEvNS4_8identityENS4_13SM90_TMA_LOADES1A_vS1B_EENS_8epilogue10collective18CollectiveEpilogueINS1E_23Sm100TmaWarpSpecializedILi4ELi2ELi32ELb1ELb0EEEJSI_NS5_IJNST_ISF_SB_EES1J_EEESJ_SK_SJ_SK_NS1E_6fusion15FusionCallbacksIS1I_NS1L_17LinearCombinationISJ_fSJ_fLNS_15FloatRoundStyleE2EEESI_S1K_JEEENS4_5SM1004TMEM4LOAD26SM100_TMEM_LOAD_16dp256b8xES1C_S1A_NS4_17SM75_U32x4_LDSM_NENS4_14SM90_TMA_STOREES1A_NS4_17SM90_U32x4_STSM_NENS4_39AutoVectorizingCopyWithAssumedAlignmentILi128EEEEEEvvEEEEvNT_6ParamsE --------------------------
	.section	.text._ZN7cutlass13device_kernelINS_4gemm6kernel13GemmUniversalIN4cute5tupleIJiiiiEEENS1_10collective13CollectiveMmaINS1_35MainloopSm100TmaUmmaWarpSpecializedILi2ELi2ELi4ENS5_IJNS4_1CILi1EEENSA_ILi8EEESB_EEEEENS5_IJNSA_ILi64EEENSA_ILi256EEENSA_ILi128EEEEEENS_10bfloat16_tENS5_IJlSB_lEEESJ_SK_NS4_8TiledMMAINS4_8MMA_AtomIJNS4_20SM100_MMA_F16BF16_SSISJ_SJ_fLi64ELi256ELNS4_4UMMA5MajorE0ELSP_0ELNSO_7ScaleInE0ELSQ_0EEEEEENS4_6LayoutINS5_IJSB_SB_SB_EEENS5_IJNSA_ILi0EEESV_SV_EEEEENS5_IJNS4_10UnderscoreESY_SY_EEEEENS4_23SM90_TMA_LOAD_MULTICASTENS4_14ComposedLayoutINS4_7SwizzleILi3ELi4ELi3EEENS4_18smem_ptr_flag_bitsILi16EEENST_INS5_IJSC_SF_EEENS5_IJSF_SB_EEEEEEEvNS4_8identityENS4_13SM90_TMA_LOADES1A_vS1B_EENS_8epilogue10collective18CollectiveEpilogueINS1E_23Sm100TmaWarpSpecializedILi4ELi2ELi32ELb1ELb0EEEJSI_NS5_IJNST_ISF_SB_EES1J_EEESJ_SK_SJ_SK_NS1E_6fusion15FusionCallbacksIS1I_NS1L_17LinearCombinationISJ_fSJ_fLNS_15FloatRoundStyleE2EEESI_S1K_JEEENS4_5SM1004TMEM4LOAD26SM100_TMEM_LOAD_16dp256b8xES1C_S1A_NS4_17SM75_U32x4_LDSM_NENS4_14SM90_TMA_STOREES1A_NS4_17SM90_U32x4_STSM_NENS4_39AutoVectorizingCopyWithAssumedAlignmentILi128EEEEEEvvEEEEvNT_6ParamsE,"ax",@progbits
	.align	128
.text._ZN7cutlass13device_kernelINS_4gemm6kernel13GemmUniversalIN4cute5tupleIJiiiiEEENS1_10collective13CollectiveMmaINS1_35MainloopSm100TmaUmmaWarpSpecializedILi2ELi2ELi4ENS5_IJNS4_1CILi1EEENSA_ILi8EEESB_EEEEENS5_IJNSA_ILi64EEENSA_ILi256EEENSA_ILi128EEEEEENS_10bfloat16_tENS5_IJlSB_lEEESJ_SK_NS4_8TiledMMAINS4_8MMA_AtomIJNS4_20SM100_MMA_F16BF16_SSISJ_SJ_fLi64ELi256ELNS4_4UMMA5MajorE0ELSP_0ELNSO_7ScaleInE0ELSQ_0EEEEEENS4_6LayoutINS5_IJSB_SB_SB_EEENS5_IJNSA_ILi0EEESV_SV_EEEEENS5_IJNS4_10UnderscoreESY_SY_EEEEENS4_23SM90_TMA_LOAD_MULTICASTENS4_14ComposedLayoutINS4_7SwizzleILi3ELi4ELi3EEENS4_18smem_ptr_flag_bitsILi16EEENST_INS5_IJSC_SF_EEENS5_IJSF_SB_EEEEEEEvNS4_8identityENS4_13SM90_TMA_LOADES1A_vS1B_EENS_8epilogue10collective18CollectiveEpilogueINS1E_23Sm100TmaWarpSpecializedILi4ELi2ELi32ELb1ELb0EEEJSI_NS5_IJNST_ISF_SB_EES1J_EEESJ_SK_SJ_SK_NS1E_6fusion15FusionCallbacksIS1I_NS1L_17LinearCombinationISJ_fSJ_fLNS_15FloatRoundStyleE2EEESI_S1K_JEEENS4_5SM1004TMEM4LOAD26SM100_TMEM_LOAD_16dp256b8xES1C_S1A_NS4_17SM75_U32x4_LDSM_NENS4_14SM90_TMA_STOREES1A_NS4_17SM90_U32x4_STSM_NENS4_39AutoVectorizingCopyWithAssumedAlignmentILi128EEEEEEvvEEEEvNT_6ParamsE:
        .type           _ZN7cutlass13device_kernelINS_4gemm6kernel13GemmUniversalIN4cute5tupleIJiiiiEEENS1_10collective13CollectiveMmaINS1_35MainloopSm100TmaUmmaWarpSpecializedILi2ELi2ELi4ENS5_IJNS4_1CILi1EEENSA_ILi8EEESB_EEEEENS5_IJNSA_ILi64EEENSA_ILi256EEENSA_ILi128EEEEEENS_10bfloat16_tENS5_IJlSB_lEEESJ_SK_NS4_8TiledMMAINS4_8MMA_AtomIJNS4_20SM100_MMA_F16BF16_SSISJ_SJ_fLi64ELi256ELNS4_4UMMA5MajorE0ELSP_0ELNSO_7ScaleInE0ELSQ_0EEEEEENS4_6LayoutINS5_IJSB_SB_SB_EEENS5_IJNSA_ILi0EEESV_SV_EEEEENS5_IJNS4_10UnderscoreESY_SY_EEEEENS4_23SM90_TMA_LOAD_MULTICASTENS4_14ComposedLayoutINS4_7SwizzleILi3ELi4ELi3EEENS4_18smem_ptr_flag_bitsILi16EEENST_INS5_IJSC_SF_EEENS5_IJSF_SB_EEEEEEEvNS4_8identityENS4_13SM90_TMA_LOADES1A_vS1B_EENS_8epilogue10collective18CollectiveEpilogueINS1E_23Sm100TmaWarpSpecializedILi4ELi2ELi32ELb1ELb0EEEJSI_NS5_IJNST_ISF_SB_EES1J_EEESJ_SK_SJ_SK_NS1E_6fusion15FusionCallbacksIS1I_NS1L_17LinearCombinationISJ_fSJ_fLNS_15FloatRoundStyleE2EEESI_S1K_JEEENS4_5SM1004TMEM4LOAD26SM100_TMEM_LOAD_16dp256b8xES1C_S1A_NS4_17SM75_U32x4_LDSM_NENS4_14SM90_TMA_STOREES1A_NS4_17SM90_U32x4_STSM_NENS4_39AutoVectorizingCopyWithAssumedAlignmentILi128EEEEEEvvEEEEvNT_6ParamsE,@function
        .size           _ZN7cutlass13device_kernelINS_4gemm6kernel13GemmUniversalIN4cute5tupleIJiiiiEEENS1_10collective13CollectiveMmaINS1_35MainloopSm100TmaUmmaWarpSpecializedILi2ELi2ELi4ENS5_IJNS4_1CILi1EEENSA_ILi8EEESB_EEEEENS5_IJNSA_ILi64EEENSA_ILi256EEENSA_ILi128EEEEEENS_10bfloat16_tENS5_IJlSB_lEEESJ_SK_NS4_8TiledMMAINS4_8MMA_AtomIJNS4_20SM100_MMA_F16BF16_SSISJ_SJ_fLi64ELi256ELNS4_4UMMA5MajorE0ELSP_0ELNSO_7ScaleInE0ELSQ_0EEEEEENS4_6LayoutINS5_IJSB_SB_SB_EEENS5_IJNSA_ILi0EEESV_SV_EEEEENS5_IJNS4_10UnderscoreESY_SY_EEEEENS4_23SM90_TMA_LOAD_MULTICASTENS4_14ComposedLayoutINS4_7SwizzleILi3ELi4ELi3EEENS4_18smem_ptr_flag_bitsILi16EEENST_INS5_IJSC_SF_EEENS5_IJSF_SB_EEEEEEEvNS4_8identityENS4_13SM90_TMA_LOADES1A_vS1B_EENS_8epilogue10collective18CollectiveEpilogueINS1E_23Sm100TmaWarpSpecializedILi4ELi2ELi32ELb1ELb0EEEJSI_NS5_IJNST_ISF_SB_EES1J_EEESJ_SK_SJ_SK_NS1E_6fusion15FusionCallbacksIS1I_NS1L_17LinearCombinationISJ_fSJ_fLNS_15FloatRoundStyleE2EEESI_S1K_JEEENS4_5SM1004TMEM4LOAD26SM100_TMEM_LOAD_16dp256b8xES1C_S1A_NS4_17SM75_U32x4_LDSM_NENS4_14SM90_TMA_STOREES1A_NS4_17SM90_U32x4_STSM_NENS4_39AutoVectorizingCopyWithAssumedAlignmentILi128EEEEEEvvEEEEvNT_6ParamsE,(.L_x_177 - _ZN7cutlass13device_kernelINS_4gemm6kernel13GemmUniversalIN4cute5tupleIJiiiiEEENS1_10collective13CollectiveMmaINS1_35MainloopSm100TmaUmmaWarpSpecializedILi2ELi2ELi4ENS5_IJNS4_1CILi1EEENSA_ILi8EEESB_EEEEENS5_IJNSA_ILi64EEENSA_ILi256EEENSA_ILi128EEEEEENS_10bfloat16_tENS5_IJlSB_lEEESJ_SK_NS4_8TiledMMAINS4_8MMA_AtomIJNS4_20SM100_MMA_F16BF16_SSISJ_SJ_fLi64ELi256ELNS4_4UMMA5MajorE0ELSP_0ELNSO_7ScaleInE0ELSQ_0EEEEEENS4_6LayoutINS5_IJSB_SB_SB_EEENS5_IJNSA_ILi0EEESV_SV_EEEEENS5_IJNS4_10UnderscoreESY_SY_EEEEENS4_23SM90_TMA_LOAD_MULTICASTENS4_14ComposedLayoutINS4_7SwizzleILi3ELi4ELi3EEENS4_18smem_ptr_flag_bitsILi16EEENST_INS5_IJSC_SF_EEENS5_IJSF_SB_EEEEEEEvNS4_8identityENS4_13SM90_TMA_LOADES1A_vS1B_EENS_8epilogue10collective18CollectiveEpilogueINS1E_23Sm100TmaWarpSpecializedILi4ELi2ELi32ELb1ELb0EEEJSI_NS5_IJNST_ISF_SB_EES1J_EEESJ_SK_SJ_SK_NS1E_6fusion15FusionCallbacksIS1I_NS1L_17LinearCombinationISJ_fSJ_fLNS_15FloatRoundStyleE2EEESI_S1K_JEEENS4_5SM1004TMEM4LOAD26SM100_TMEM_LOAD_16dp256b8xES1C_S1A_NS4_17SM75_U32x4_LDSM_NENS4_14SM90_TMA_STOREES1A_NS4_17SM90_U32x4_STSM_NENS4_39AutoVectorizingCopyWithAssumedAlignmentILi128EEEEEEvvEEEEvNT_6ParamsE)
        .other          _ZN7cutlass13device_kernelINS_4gemm6kernel13GemmUniversalIN4cute5tupleIJiiiiEEENS1_10collective13CollectiveMmaINS1_35MainloopSm100TmaUmmaWarpSpecializedILi2ELi2ELi4ENS5_IJNS4_1CILi1EEENSA_ILi8EEESB_EEEEENS5_IJNSA_ILi64EEENSA_ILi256EEENSA_ILi128EEEEEENS_10bfloat16_tENS5_IJlSB_lEEESJ_SK_NS4_8TiledMMAINS4_8MMA_AtomIJNS4_20SM100_MMA_F16BF16_SSISJ_SJ_fLi64ELi256ELNS4_4UMMA5MajorE0ELSP_0ELNSO_7ScaleInE0ELSQ_0EEEEEENS4_6LayoutINS5_IJSB_SB_SB_EEENS5_IJNSA_ILi0EEESV_SV_EEEEENS5_IJNS4_10UnderscoreESY_SY_EEEEENS4_23SM90_TMA_LOAD_MULTICASTENS4_14ComposedLayoutINS4_7SwizzleILi3ELi4ELi3EEENS4_18smem_ptr_flag_bitsILi16EEENST_INS5_IJSC_SF_EEENS5_IJSF_SB_EEEEEEEvNS4_8identityENS4_13SM90_TMA_LOADES1A_vS1B_EENS_8epilogue10collective18CollectiveEpilogueINS1E_23Sm100TmaWarpSpecializedILi4ELi2ELi32ELb1ELb0EEEJSI_NS5_IJNST_ISF_SB_EES1J_EEESJ_SK_SJ_SK_NS1E_6fusion15FusionCallbacksIS1I_NS1L_17LinearCombinationISJ_fSJ_fLNS_15FloatRoundStyleE2EEESI_S1K_JEEENS4_5SM1004TMEM4LOAD26SM100_TMEM_LOAD_16dp256b8xES1C_S1A_NS4_17SM75_U32x4_LDSM_NENS4_14SM90_TMA_STOREES1A_NS4_17SM90_U32x4_STSM_NENS4_39AutoVectorizingCopyWithAssumedAlignmentILi128EEEEEEvvEEEEvNT_6ParamsE,@"STO_CUDA_ENTRY STV_DEFAULT"
_ZN7cutlass13device_kernelINS_4gemm6kernel13GemmUniversalIN4cute5tupleIJiiiiEEENS1_10collective13CollectiveMmaINS1_35MainloopSm100TmaUmmaWarpSpecializedILi2ELi2ELi4ENS5_IJNS4_1CILi1EEENSA_ILi8EEESB_EEEEENS5_IJNSA_ILi64EEENSA_ILi256EEENSA_ILi128EEEEEENS_10bfloat16_tENS5_IJlSB_lEEESJ_SK_NS4_8TiledMMAINS4_8MMA_AtomIJNS4_20SM100_MMA_F16BF16_SSISJ_SJ_fLi64ELi256ELNS4_4UMMA5MajorE0ELSP_0ELNSO_7ScaleInE0ELSQ_0EEEEEENS4_6LayoutINS5_IJSB_SB_SB_EEENS5_IJNSA_ILi0EEESV_SV_EEEEENS5_IJNS4_10UnderscoreESY_SY_EEEEENS4_23SM90_TMA_LOAD_MULTICASTENS4_14ComposedLayoutINS4_7SwizzleILi3ELi4ELi3EEENS4_18smem_ptr_flag_bitsILi16EEENST_INS5_IJSC_SF_EEENS5_IJSF_SB_EEEEEEEvNS4_8identityENS4_13SM90_TMA_LOADES1A_vS1B_EENS_8epilogue10collective18CollectiveEpilogueINS1E_23Sm100TmaWarpSpecializedILi4ELi2ELi32ELb1ELb0EEEJSI_NS5_IJNST_ISF_SB_EES1J_EEESJ_SK_SJ_SK_NS1E_6fusion15FusionCallbacksIS1I_NS1L_17LinearCombinationISJ_fSJ_fLNS_15FloatRoundStyleE2EEESI_S1K_JEEENS4_5SM1004TMEM4LOAD26SM100_TMEM_LOAD_16dp256b8xES1C_S1A_NS4_17SM75_U32x4_LDSM_NENS4_14SM90_TMA_STOREES1A_NS4_17SM90_U32x4_STSM_NENS4_39AutoVectorizingCopyWithAssumedAlignmentILi128EEEEEEvvEEEEvNT_6ParamsE:
[----:B------:R-:W1:Y:S01]  /*0000*/  LDC R1, c[0x0][0x37c] ;  /* 0x0000df00ff017b82 */ /* 0x000e620000000800 */
[----:B------:R-:W2:Y:S01]  /*0010*/  S2R R93, SR_TID.X ;  /* 0x00000000005d7919 */ /* 0x000ea20000002100 */
[----:B------:R-:W3:Y:S01]  /*0020*/  LDCU.64 UR8, c[0x0][0x890] ;  /* 0x00011200ff0877ac */ /* 0x000ee20008000a00 */
[----:B------:R-:W-:Y:S02]  /*0030*/  PRMT R81, RZ, 0x7610, R81 ;  /* 0x00007610ff517816 */ /* 0x000fe40000000051 */
[----:B------:R-:W-:Y:S01]  /*0040*/  ELECT P3, URZ, PT ;  /* 0x0000000000ff782f */ /* 0x000fe20003860000 */
[----:B---3--:R-:W-:-:S04]  /*0050*/  UISETP.NE.U32.AND UP0, UPT, UR8, URZ, UPT ;  /* 0x000000ff0800728c */ /* 0x008fc8000bf05070 */
[----:B------:R-:W-:Y:S01]  /*0060*/  UISETP.NE.AND.EX UP0, UPT, UR9, URZ, UPT, UP0 ;  /* 0x000000ff0900728c */ /* 0x000fe2000bf05300 */
[----:B--2---:R-:W-:-:S05]  /*0070*/  SHF.R.U32.HI R82, RZ, 0x5, R93 ;  /* 0x00000005ff527819 */ /* 0x004fca000001165d */
[----:B------:R-:W2:Y:S02]  /*0080*/  SHFL.IDX PT, R0, R82, RZ, 0x1f ;  /* 0x00001fff52007589 */ /* 0x000ea400000e0000 */
[----:B--2---:R-:W-:Y:S01]  /*0090*/  R2UR UR17, R0 ;  /* 0x00000000001172ca */ /* 0x004fe200000e0000 */
[----:B-1----:R-:W-:-:S14]  /*00a0*/  BRA.U UP0, `(.L_x_0) ;  /* 0x0000000100307547 */ /* 0x002fdc000b800000 */
[----:B------:R-:W1:Y:S02]  /*00b0*/  LDCU.64 UR4, c[0x0][0x888] ;  /* 0x00011100ff0477ac */ /* 0x000e640008000a00 */
[----:B-1----:R-:W-:-:S04]  /*00c0*/  UISETP.NE.U32.AND UP0, UPT, UR4, URZ, UPT ;  /* 0x000000ff0400728c */ /* 0x002fc8000bf05070 */
[----:B------:R-:W-:-:S09]  /*00d0*/  UISETP.NE.AND.EX UP0, UPT, UR5, URZ, UPT, UP0 ;  /* 0x000000ff0500728c */ /* 0x000fd2000bf05300 */
[----:B------:R-:W-:Y:S05]  /*00e0*/  BRA.U !UP0, `(.L_x_1) ;  /* 0x0000000108147547 */ /* 0x000fea000b800000 */
[----:B------:R-:W1:Y:S01]  /*00f0*/  LDC.64 R2, c[0x0][0x888] ;  /* 0x00022200ff027b82 */ /* 0x000e620000000a00 */
[----:B------:R-:W1:Y:S02]  /*0100*/  LDCU.64 UR4, c[0x0][0x358] ;  /* 0x00006b00ff0477ac */ /* 0x000e640008000a00 */
[----:B-1----:R1:W5:Y:S01]  /*0110*/  LDG.E R41, desc[UR4][R2.64] ;  /* 0x0000000402297981 */ /* 0x002362000c1e1900 */
[----:B------:R-:W-:Y:S01]  /*0120*/  HFMA2 R81, -RZ, RZ, 0, 5.9604644775390625e-08 ;  /* 0x00000001ff517431 */ /* 0x000fe200000001ff */
[----:B------:R-:W-:Y:S05]  /*0130*/  BRA `(.L_x_0) ;  /* 0x00000000000c7947 */ /* 0x000fea0003800000 */
.L_x_1:
[----:B------:R-:W1:Y:S01]  /*0140*/  LDCU UR4, c[0x0][0x880] ;  /* 0x00011000ff0477ac */ /* 0x000e620008000800 */
[----:B------:R-:W-:Y:S01]  /*0150*/  HFMA2 R81, -RZ, RZ, 0, 5.9604644775390625e-08 ;  /* 0x00000001ff517431 */ /* 0x000fe200000001ff */
[----:B-1----:R-:W-:-:S07]  /*0160*/  MOV R41, UR4 ;  /* 0x0000000400297c02 */ /* 0x002fce0008000f00 */
.L_x_0:
[----:B------:R-:W2:Y:S02]  /*0170*/  LDCU.64 UR4, c[0x0][0x8b0] ;  /* 0x00011600ff0477ac */ /* 0x000ea40008000a00 */
[----:B--2---:R-:W-:-:S04]  /*0180*/  UISETP.NE.U32.AND UP0, UPT, UR4, URZ, UPT ;  /* 0x000000ff0400728c */ /* 0x004fc8000bf05070 */
[----:B------:R-:W-:-:S09]  /*0190*/  UISETP.NE.AND.EX UP0, UPT, UR5, URZ, UPT, UP0 ;  /* 0x000000ff0500728c */ /* 0x000fd2000bf05300 */
[----:B------:R-:W-:Y:S05]  /*01a0*/  BRA.U UP0, `(.L_x_2) ;  /* 0x0000000100287547 */ /* 0x000fea000b800000 */
[----:B------:R-:W2:Y:S02]  /*01b0*/  LDCU.64 UR4, c[0x0][0x8a8] ;  /* 0x00011500ff0477ac */ /* 0x000ea40008000a00 */
[----:B--2---:R-:W-:-:S04]  /*01c0*/  UISETP.NE.U32.AND UP0, UPT, UR4, URZ, UPT ;  /* 0x000000ff0400728c */ /* 0x004fc8000bf05070 */
[----:B------:R-:W-:-:S09]  /*01d0*/  UISETP.NE.AND.EX UP0, UPT, UR5, URZ, UPT, UP0 ;  /* 0x000000ff0500728c */ /* 0x000fd2000bf05300 */
[----:B------:R-:W-:Y:S05]  /*01e0*/  BRA.U !UP0, `(.L_x_3) ;  /* 0x0000000108107547 */ /* 0x000fea000b800000 */
[----:B------:R-:W2:Y:S01]  /*01f0*/  LDC.64 R38, c[0x0][0x8a8] ;  /* 0x00022a00ff267b82 */ /* 0x000ea20000000a00 */
[----:B------:R-:W2:Y:S02]  /*0200*/  LDCU.64 UR4, c[0x0][0x358] ;  /* 0x00006b00ff0477ac */ /* 0x000ea40008000a00 */
[----:B--2---:R2:W5:Y:S01]  /*0210*/  LDG.E R38, desc[UR4][R38.64] ;  /* 0x0000000426267981 */ /* 0x004562000c1e1900 */
[----:B------:R-:W-:Y:S05]  /*0220*/  BRA `(.L_x_2) ;  /* 0x0000000000087947 */ /* 0x000fea0003800000 */
.L_x_3:
[----:B------:R-:W2:Y:S02]  /*0230*/  LDCU UR4, c[0x0][0x8a0] ;  /* 0x00011400ff0477ac */ /* 0x000ea40008000800 */
[----:B--2---:R-:W-:Y:S02]  /*0240*/  MOV R38, UR4 ;  /* 0x0000000400267c02 */ /* 0x004fe40008000f00 */
.L_x_2:
[----:B------:R-:W-:Y:S01]  /*0250*/  IMAD.U32 R0, RZ, RZ, UR17 ;  /* 0x00000011ff007e24 */ /* 0x000fe2000f8e00ff */
[----:B------:R-:W-:Y:S04]  /*0260*/  BSSY.RECONVERGENT B0, `(.L_x_4) ;  /* 0x000000c000007945 */ /* 0x000fe80003800200 */
[C---:B------:R-:W-:Y:S02]  /*0270*/  ISETP.NE.OR P1, PT, R0.reuse, 0x1, !P3 ;  /* 0x000000010000780c */ /* 0x040fe40005f25670 */
[----:B------:R-:W-:-:S11]  /*0280*/  ISETP.NE.OR P0, PT, R0, 0x3, !P3 ;  /* 0x000000030000780c */ /* 0x000fd60005f05670 */
[----:B------:R-:W-:Y:S05]  /*0290*/  @P1 BRA `(.L_x_5) ;  /* 0x0000000000201947 */ /* 0x000fea0003800000 */
[----:B------:R-:W3:Y:S02]  /*02a0*/  LDCU.64 UR4, c[0x0][0x348] ;  /* 0x00006900ff0477ac */ /* 0x000ee40008000a00 */
[----:B---3--:R-:W-:Y:S02]  /*02b0*/  UIADD3 UR6, UP1, UPT, UR4, 0x80, URZ ;  /* 0x0000008004067890 */ /* 0x008fe4000ff3e0ff */
[----:B------:R-:W-:Y:S02]  /*02c0*/  UIADD3 UR4, UP0, UPT, UR4, 0x180, URZ ;  /* 0x0000018004047890 */ /* 0x000fe4000ff1e0ff */
[----:B------:R-:W-:Y:S02]  /*02d0*/  UIADD3.X UR7, UPT, UPT, URZ, UR5, URZ, UP1, !UPT ;  /* 0x00000005ff077290 */ /* 0x000fe40008ffe4ff */
[----:B------:R-:W-:-:S07]  /*02e0*/  UIADD3.X UR5, UPT, UPT, URZ, UR5, URZ, UP0, !UPT ;  /* 0x00000005ff057290 */ /* 0x000fce00087fe4ff */
[----:B------:R3:W-:Y:S02]  /*02f0*/  UTMACCTL.PF [UR6] ;  /* 0x00000000060079b9 */ /* 0x0007e40008040000 */
[----:B------:R3:W-:Y:S02]  /*0300*/  UTMACCTL.PF [UR4] ;  /* 0x00000000040079b9 */ /* 0x0007e40008040000 */
[----:B---3--:R-:W-:Y:S01]  /*0310*/  NOP ;  /* 0x0000000000007918 */ /* 0x008fe20000000000 */
.L_x_5:
[----:B------:R-:W-:Y:S05]  /*0320*/  BSYNC.RECONVERGENT B0 ;  /* 0x0000000000007941 */ /* 0x000fea0003800200 */
.L_x_4:
[----:B------:R-:W-:Y:S04]  /*0330*/  BSSY.RECONVERGENT B0, `(.L_x_6) ;  /* 0x000000a000007945 */ /* 0x000fe80003800200 */
        /* <DEDUP_REMOVED lines=9> */
.L_x_7:
[----:B------:R-:W-:Y:S05]  /*03d0*/  BSYNC.RECONVERGENT B0 ;  /* 0x0000000000007941 */ /* 0x000fea0003800200 */
.L_x_6:
[----:B------:R-:W3:Y:S01]  /*03e0*/  LDCU.64 UR4, c[0x0][0x888] ;  /* 0x00011100ff0477ac */ /* 0x000ee20008000a00 */
[----:B------:R-:W-:Y:S02]  /*03f0*/  UISETP.EQ.U32.AND UP1, UPT, UR8, URZ, UPT ;  /* 0x000000ff0800728c */ /* 0x000fe4000bf22070 */
[----:B------:R-:W-:Y:S02]  /*0400*/  UPLOP3.LUT UP3, UPT, UPT, UPT, UPT, 0x80, 0x8 ;  /* 0x000000000008789c */ /* 0x000fe40003f6f070 */
[----:B---3--:R-:W-:-:S04]  /*0410*/  UISETP.NE.U32.AND UP0, UPT, UR4, URZ, UPT ;  /* 0x000000ff0400728c */ /* 0x008fc8000bf05070 */
[----:B------:R-:W-:-:S04]  /*0420*/  UISETP.NE.AND.EX UP0, UPT, UR5, URZ, UPT, UP0 ;  /* 0x000000ff0500728c */ /* 0x000fc8000bf05300 */
[----:B------:R-:W-:-:S04]  /*0430*/  UISETP.EQ.OR.EX UP2, UPT, UR9, URZ, !UP0, UP1 ;  /* 0x000000ff0900728c */ /* 0x000fc8000c742710 */
[----:B------:R-:W-:-:S06]  /*0440*/  UP2UR UR4, UPR, URZ, 0x4 ;  /* 0x00000004ff047883 */ /* 0x000fcc0008000000 */
[----:B------:R-:W-:Y:S01]  /*0450*/  MOV R84, UR4 ;  /* 0x0000000400547c02 */ /* 0x000fe20008000f00 */
[----:B------:R-:W-:Y:S06]  /*0460*/  BRA.U !UP2, `(.L_x_8) ;  /* 0x000000010a207547 */ /* 0x000fec000b800000 */
[----:B------:R-:W-:Y:S01]  /*0470*/  UISETP.NE.U32.AND UP1, UPT, UR8, URZ, UPT ;  /* 0x000000ff0800728c */ /* 0x000fe2000bf25070 */
[----:B-----5:R-:W-:Y:S01]  /*0480*/  FSETP.NEU.AND P0, PT, R41, RZ, PT ;  /* 0x000000ff2900720b */ /* 0x020fe20003f0d000 */
[----:B------:R-:W-:Y:S02]  /*0490*/  USEL UR4, URZ, 0xffffffff, UP0 ;  /* 0xffffffffff047887 */ /* 0x000fe40008000000 */
[----:B------:R-:W-:-:S10]  /*04a0*/  UISETP.NE.AND.EX UP1, UPT, UR9, URZ, UPT, UP1 ;  /* 0x000000ff0900728c */ /* 0x000fd4000bf25310 */
[----:B------:R-:W-:Y:S01]  /*04b0*/  VOTEU.ANY UP0, P0 ;  /* 0x0000000000ff7886 */ /* 0x000fe20000000100 */
[----:B------:R-:W-:-:S04]  /*04c0*/  @!UP1 USEL UR4, URZ, 0xffffffff, UP0 ;  /* 0xffffffffff049887 */ /* 0x000fc80008000000 */
[----:B------:R-:W-:-:S04]  /*04d0*/  ULOP3.LUT UR4, UR4, 0x1, URZ, 0xc0, !UPT ;  /* 0x0000000104047892 */ /* 0x000fc8000f8ec0ff */
[----:B------:R-:W-:-:S11]  /*04e0*/  UISETP.NE.U32.AND UP3, UPT, UR4, 0x1, UPT ;  /* 0x000000010400788c */ /* 0x000fd6000bf65070 */
.L_x_8:
[----:B-1----:R-:W1:Y:S01]  /*04f0*/  SHFL.IDX PT, R2, R82, RZ, 0x1f ;  /* 0x00001fff52027589 */ /* 0x002e6200000e0000 */
[----:B------:R-:W-:-:S04]  /*0500*/  UISETP.NE.AND UP0, UPT, UR17, 0x2, UPT ;  /* 0x000000021100788c */ /* 0x000fc8000bf05270 */
[----:B------:R-:W-:Y:S01]  /*0510*/  USEL UR40, URZ, 0x1, UP0 ;  /* 0x00000001ff287887 */ /* 0x000fe20008000000 */
[----:B-1----:R-:W-:-:S13]  /*0520*/  ISETP.NE.AND P0, PT, R2, RZ, PT ;  /* 0x000000ff0200720c */ /* 0x002fda0003f05270 */
[----:B------:R-:W-:Y:S05]  /*0530*/  @P0 BRA `(.L_x_9) ;  /* 0x0000000000480947 */ /* 0x000fea0003800000 */
[----:B------:R-:W1:Y:S01]  /*0540*/  S2UR UR4, SR_CgaCtaId ;  /* 0x00000000000479c3 */ /* 0x000e620000008800 */
[----:B------:R-:W-:Y:S01]  /*0550*/  UMOV UR5, 0x400 ;  /* 0x0000040000057882 */ /* 0x000fe20000000000 */
[----:B------:R-:W-:Y:S01]  /*0560*/  UMOV UR8, 0x1 ;  /* 0x0000000100087882 */ /* 0x000fe20000000000 */
[----:B------:R-:W-:Y:S01]  /*0570*/  UMOV UR6, 0x8 ;  /* 0x0000000800067882 */ /* 0x000fe20000000000 */
[----:B------:R-:W-:-:S04]  /*0580*/  UIADD3 UR8, UPT, UPT, -UR8, 0x100000, URZ ;  /* 0x0010000008087890 */ /* 0x000fc8000fffe1ff */
[----:B------:R-:W-:Y:S02]  /*0590*/  USHF.L.U32 UR9, UR8, 0xb, URZ ;  /* 0x0000000b08097899 */ /* 0x000fe400080006ff */
[----:B------:R-:W-:Y:S02]  /*05a0*/  USHF.L.U32 UR8, UR8, 0x1, URZ ;  /* 0x0000000108087899 */ /* 0x000fe400080006ff */
[----:B------:R-:W-:-:S04]  /*05b0*/  UIADD3 UR6, UPT, UPT, -UR6, 0x100000, URZ ;  /* 0x0010000006067890 */ /* 0x000fc8000fffe1ff */
[----:B------:R-:W-:Y:S02]  /*05c0*/  USHF.L.U32 UR7, UR6, 0xb, URZ ;  /* 0x0000000b06077899 */ /* 0x000fe400080006ff */
[----:B------:R-:W-:Y:S01]  /*05d0*/  USHF.L.U32 UR6, UR6, 0x1, URZ ;  /* 0x0000000106067899 */ /* 0x000fe200080006ff */
[----:B------:R-:W-:Y:S01]  /*05e0*/  ELECT P0, URZ, PT ;  /* 0x0000000000ff782f */ /* 0x000fe20003800000 */
[----:B-1----:R-:W-:Y:S01]  /*05f0*/  ULEA UR4, UR4, UR5, 0x18 ;  /* 0x0000000504047291 */ /* 0x002fe2000f8ec0ff */
[----:B------:R-:W1:Y:S11]  /*0600*/  FENCE.VIEW.ASYNC.S ;  /* 0x00000000000073c6 */ /* 0x000e760000000000 */
[----:B-1----:R1:W3:Y:S01]  /*0610*/  SYNCS.EXCH.64 URZ, [UR4], UR8 ;  /* 0x0000000804ff75b2 */ /* 0x0022e20008000100 */
[----:B------:R1:W4:Y:S01]  /*0620*/  SYNCS.EXCH.64 URZ, [UR4+0x10], UR6 ;  /* 0x0000100604ff75b2 */ /* 0x0003220008000100 */
[----:B------:R1:W1:Y:S01]  /*0630*/  SYNCS.EXCH.64 URZ, [UR4+0x8], UR8 ;  /* 0x0000080804ff75b2 */ /* 0x0002620008000100 */
[----:B------:R1:W1:Y:S01]  /*0640*/  SYNCS.EXCH.64 URZ, [UR4+0x18], UR6 ;  /* 0x0000180604ff75b2 */ /* 0x0002620008000100 */
[----:B------:R-:W-:Y:S01]  /*0650*/  NOP ;  /* 0x0000000000007918 */ /* 0x000fe20000000000 */
.L_x_9:
[----:B------:R-:W2:Y:S01]  /*0660*/  SHFL.IDX PT, R2, R82, RZ, 0x1f ;  /* 0x00001fff52027589 */ /* 0x000ea200000e0000 */
[----:B------:R-:W-:Y:S01]  /*0670*/  NOP ;  /* 0x0000000000007918 */ /* 0x000fe20000000000 */
[----:B--2---:R-:W-:-:S13]  /*0680*/  ISETP.NE.AND P0, PT, R2, 0x1, PT ;  /* 0x000000010200780c */ /* 0x004fda0003f05270 */
[----:B------:R-:W-:Y:S05]  /*0690*/  @P0 BRA `(.L_x_10) ;  /* 0x0000000000580947 */ /* 0x000fea0003800000 */
[----:B-1----:R-:W1:Y:S01]  /*06a0*/  S2UR UR4, SR_CgaCtaId ;  /* 0x00000000000479c3 */ /* 0x002e620000008800 */
        /* <DEDUP_REMOVED lines=12> */
[----:B-1----:R2:W1:Y:S01]  /*0770*/  SYNCS.EXCH.64 URZ, [UR4+0x20], UR8 ;  /* 0x0000200804ff75b2 */ /* 0x0024620008000100 */
[----:B------:R2:W1:Y:S01]  /*0780*/  SYNCS.EXCH.64 URZ, [UR4+0x40], UR6 ;  /* 0x0000400604ff75b2 */ /* 0x0004620008000100 */
[----:B------:R2:W1:Y:S01]  /*0790*/  SYNCS.EXCH.64 URZ, [UR4+0x28], UR8 ;  /* 0x0000280804ff75b2 */ /* 0x0004620008000100 */
[----:B------:R2:W1:Y:S01]  /*07a0*/  SYNCS.EXCH.64 URZ, [UR4+0x48], UR6 ;  /* 0x0000480604ff75b2 */ /* 0x0004620008000100 */
[----:B------:R2:W1:Y:S01]  /*07b0*/  SYNCS.EXCH.64 URZ, [UR4+0x30], UR8 ;  /* 0x0000300804ff75b2 */ /* 0x0004620008000100 */
[----:B------:R2:W1:Y:S01]  /*07c0*/  SYNCS.EXCH.64 URZ, [UR4+0x50], UR6 ;  /* 0x0000500604ff75b2 */ /* 0x0004620008000100 */
[----:B------:R2:W1:Y:S01]  /*07d0*/  SYNCS.EXCH.64 URZ, [UR4+0x38], UR8 ;  /* 0x0000380804ff75b2 */ /* 0x0004620008000100 */
[----:B------:R2:W1:Y:S02]  /*07e0*/  SYNCS.EXCH.64 URZ, [UR4+0x58], UR6 ;  /* 0x0000580604ff75b2 */ /* 0x0004640008000100 */
[----:B--2---:R-:W-:Y:S01]  /*07f0*/  NOP ;  /* 0x0000000000007918 */ /* 0x004fe20000000000 */
.L_x_10:
[----:B------:R-:W2:Y:S01]  /*0800*/  SHFL.IDX PT, R2, R82, RZ, 0x1f ;  /* 0x00001fff52027589 */ /* 0x000ea200000e0000 */
[----:B------:R-:W-:Y:S01]  /*0810*/  NOP ;  /* 0x0000000000007918 */ /* 0x000fe20000000000 */
[----:B--2---:R-:W-:-:S13]  /*0820*/  ISETP.NE.AND P0, PT, R2, 0x3, PT ;  /* 0x000000030200780c */ /* 0x004fda0003f05270 */
[----:B------:R-:W-:Y:S05]  /*0830*/  @P0 BRA `(.L_x_11) ;  /* 0x0000000000300947 */ /* 0x000fea0003800000 */
[----:B-1----:R-:W1:Y:S01]  /*0840*/  S2UR UR4, SR_CgaCtaId ;  /* 0x00000000000479c3 */ /* 0x002e620000008800 */
[----:B------:R-:W-:Y:S01]  /*0850*/  UMOV UR6, 0x400 ;  /* 0x0000040000067882 */ /* 0x000fe20000000000 */
[----:B------:R-:W-:Y:S01]  /*0860*/  UMOV UR5, 0x20 ;  /* 0x0000002000057882 */ /* 0x000fe20000000000 */
[----:B------:R-:W-:Y:S01]  /*0870*/  ELECT P0, URZ, PT ;  /* 0x0000000000ff782f */ /* 0x000fe20003800000 */
[----:B-1----:R-:W-:Y:S02]  /*0880*/  ULEA UR6, UR4, UR6, 0x18 ;  /* 0x0000000604067291 */ /* 0x002fe4000f8ec0ff */
[----:B------:R-:W-:-:S04]  /*0890*/  UIADD3 UR4, UPT, UPT, -UR5, 0x100000, URZ ;  /* 0x0010000005047890 */ /* 0x000fc8000fffe1ff */
[----:B------:R-:W-:Y:S02]  /*08a0*/  USHF.L.U32 UR5, UR4, 0xb, URZ ;  /* 0x0000000b04057899 */ /* 0x000fe400080006ff */
[----:B------:R-:W-:Y:S01]  /*08b0*/  USHF.L.U32 UR4, UR4, 0x1, URZ ;  /* 0x0000000104047899 */ /* 0x000fe200080006ff */
[----:B------:R-:W1:Y:S11]  /*08c0*/  FENCE.VIEW.ASYNC.S ;  /* 0x00000000000073c6 */ /* 0x000e760000000000 */
[----:B-1----:R2:W1:Y:S01]  /*08d0*/  SYNCS.EXCH.64 URZ, [UR6+0x60], UR4 ;  /* 0x0000600406ff75b2 */ /* 0x0024620008000100 */
[----:B------:R2:W1:Y:S02]  /*08e0*/  SYNCS.EXCH.64 URZ, [UR6+0x68], UR4 ;  /* 0x0000680406ff75b2 */ /* 0x0004640008000100 */
[----:B--2---:R-:W-:Y:S01]  /*08f0*/  NOP ;  /* 0x0000000000007918 */ /* 0x004fe20000000000 */
.L_x_11:
[----:B------:R-:W2:Y:S01]  /*0900*/  SHFL.IDX PT, R2, R82, RZ, 0x1f ;  /* 0x00001fff52027589 */ /* 0x000ea200000e0000 */
[----:B------:R-:W-:Y:S01]  /*0910*/  NOP ;  /* 0x0000000000007918 */ /* 0x000fe20000000000 */
[----:B--2---:R-:W-:-:S13]  /*0920*/  ISETP.NE.AND P0, PT, R2, 0x4, PT ;  /* 0x000000040200780c */ /* 0x004fda0003f05270 */
[----:B------:R-:W-:Y:S05]  /*0930*/  @P0 BRA `(.L_x_12) ;  /* 0x00000000004c0947 */ /* 0x000fea0003800000 */
[----:B-1----:R-:W1:Y:S01]  /*0940*/  S2UR UR6, SR_CgaCtaId ;  /* 0x00000000000679c3 */ /* 0x002e620000008800 */
[----:B------:R-:W-:Y:S01]  /*0950*/  UMOV UR4, 0x720 ;  /* 0x0000072000047882 */ /* 0x000fe20000000000 */
[----:B------:R-:W-:Y:S01]  /*0960*/  UMOV UR5, 0x400 ;  /* 0x0000040000057882 */ /* 0x000fe20000000000 */
[----:B------:R-:W-:Y:S01]  /*0970*/  USEL UR4, UR4, 0x620, UP3 ;  /* 0x0000062004047887 */ /* 0x000fe20009800000 */
[----:B------:R-:W-:Y:S01]  /*0980*/  UMOV UR8, 0x1 ;  /* 0x0000000100087882 */ /* 0x000fe20000000000 */
[----:B------:R-:W-:Y:S01]  /*0990*/  ELECT P0, URZ, PT ;  /* 0x0000000000ff782f */ /* 0x000fe20003800000 */
[----:B------:R-:W-:-:S04]  /*09a0*/  UIADD3 UR8, UPT, UPT, -UR8, 0x100000, URZ ;  /* 0x0010000008087890 */ /* 0x000fc8000fffe1ff */
[----:B------:R-:W-:Y:S02]  /*09b0*/  USHF.L.U32 UR9, UR8, 0xb, URZ ;  /* 0x0000000b08097899 */ /* 0x000fe400080006ff */
[----:B------:R-:W-:Y:S02]  /*09c0*/  USHF.L.U32 UR8, UR8, 0x1, URZ ;  /* 0x0000000108087899 */ /* 0x000fe400080006ff */
[----:B-1----:R-:W-:Y:S02]  /*09d0*/  ULEA UR6, UR6, UR5, 0x18 ;  /* 0x0000000506067291 */ /* 0x002fe4000f8ec0ff */
[----:B------:R-:W-:-:S04]  /*09e0*/  UIADD3 UR4, UPT, UPT, -UR4, 0x100000, URZ ;  /* 0x0010000004047890 */ /* 0x000fc8000fffe1ff */
[----:B------:R-:W-:Y:S02]  /*09f0*/  USHF.L.U32 UR5, UR4, 0xb, URZ ;  /* 0x0000000b04057899 */ /* 0x000fe400080006ff */
[----:B------:R-:W-:Y:S01]  /*0a00*/  USHF.L.U32 UR4, UR4, 0x1, URZ ;  /* 0x0000000104047899 */ /* 0x000fe200080006ff */
[----:B------:R-:W1:Y:S03]  /*0a10*/  FENCE.VIEW.ASYNC.S ;  /* 0x00000000000073c6 */ /* 0x000e660000000000 */
[----:B-1----:R2:W1:Y:S08]  /*0a20*/  SYNCS.EXCH.64 URZ, [UR6+0x70], UR8 ;  /* 0x0000700806ff75b2 */ /* 0x0024700008000100 */
[----:B------:R2:W1:Y:S01]  /*0a30*/  SYNCS.EXCH.64 URZ, [UR6+0x80], UR4 ;  /* 0x0000800406ff75b2 */ /* 0x0004620008000100 */
[----:B------:R2:W1:Y:S01]  /*0a40*/  SYNCS.EXCH.64 URZ, [UR6+0x78], UR8 ;  /* 0x0000780806ff75b2 */ /* 0x0004620008000100 */
[----:B------:R2:W1:Y:S02]  /*0a50*/  SYNCS.EXCH.64 URZ, [UR6+0x88], UR4 ;  /* 0x0000880406ff75b2 */ /* 0x0004640008000100 */
[----:B--2---:R-:W-:Y:S01]  /*0a60*/  NOP ;  /* 0x0000000000007918 */ /* 0x004fe20000000000 */
.L_x_12:
        /* <DEDUP_REMOVED lines=26> */
.L_x_13:
[----:B------:R-:W2:Y:S01]  /*0c10*/  SHFL.IDX PT, R2, R82, RZ, 0x1f ;  /* 0x00001fff52027589 */ /* 0x000ea200000e0000 */
[----:B------:R-:W1:Y:S01]  /*0c20*/  S2UR UR47, SR_CgaCtaId ;  /* 0x00000000002f79c3 */ /* 0x000e620000008800 */
[----:B------:R-:W-:Y:S01]  /*0c30*/  NOP ;  /* 0x0000000000007918 */ /* 0x000fe20000000000 */
[----:B--2---:R-:W-:-:S13]  /*0c40*/  ISETP.NE.AND P0, PT, R2, 0x3, PT ;  /* 0x000000030200780c */ /* 0x004fda0003f05270 */
[----:B-1----:R-:W-:Y:S05]  /*0c50*/  @P0 BRA `(.L_x_14) ;  /* 0x0000000000340947 */ /* 0x002fea0003800000 */
[----:B------:R-:W-:Y:S01]  /*0c60*/  UMOV UR4, 0x400 ;  /* 0x0000040000047882 */ /* 0x000fe20000000000 */
[----:B------:R-:W-:Y:S01]  /*0c70*/  UMOV UR6, 0x20 ;  /* 0x0000002000067882 */ /* 0x000fe20000000000 */
[----:B------:R-:W-:Y:S02]  /*0c80*/  ULEA UR4, UR47, UR4, 0x18 ;  /* 0x000000042f047291 */ /* 0x000fe4000f8ec0ff */
[----:B------:R-:W-:-:S04]  /*0c90*/  UIADD3 UR6, UPT, UPT, -UR6, 0x100000, URZ ;  /* 0x0010000006067890 */ /* 0x000fc8000fffe1ff */
[----:B------:R-:W-:Y:S02]  /*0ca0*/  USHF.L.U32 UR7, UR6, 0xb, URZ ;  /* 0x0000000b06077899 */ /* 0x000fe400080006ff */
[----:B------:R-:W-:Y:S01]  /*0cb0*/  USHF.L.U32 UR6, UR6, 0x1, URZ ;  /* 0x0000000106067899 */ /* 0x000fe200080006ff */
[----:B------:R-:W-:Y:S01]  /*0cc0*/  ELECT P0, URZ, PT ;  /* 0x0000000000ff782f */ /* 0x000fe20003800000 */
[----:B------:R-:W1:Y:S10]  /*0cd0*/  FENCE.VIEW.ASYNC.S ;  /* 0x00000000000073c6 */ /* 0x000e740000000000 */
[----:B-1----:R1:W2:Y:S01]  /*0ce0*/  SYNCS.EXCH.64 URZ, [UR4+0xd0], UR6 ;  /* 0x0000d00604ff75b2 */ /* 0x0022a20008000100 */
[----:B------:R1:W1:Y:S01]  /*0cf0*/  SYNCS.EXCH.64 URZ, [UR4+0xe0], UR6 ;  /* 0x0000e00604ff75b2 */ /* 0x0002620008000100 */
[----:B------:R1:W1:Y:S01]  /*0d00*/  SYNCS.EXCH.64 URZ, [UR4+0xd8], UR6 ;  /* 0x0000d80604ff75b2 */ /* 0x0002620008000100 */
[----:B------:R1:W1:Y:S01]  /*0d10*/  SYNCS.EXCH.64 URZ, [UR4+0xe8], UR6 ;  /* 0x0000e80604ff75b2 */ /* 0x0002620008000100 */
[----:B------:R-:W-:Y:S01]  /*0d20*/  NOP ;  /* 0x0000000000007918 */ /* 0x000fe20000000000 */
.L_x_14:
[----:B-1----:R-:W1:Y:S01]  /*0d30*/  LDCU UR4, c[0x0][0x36c] ;  /* 0x00006d80ff0477ac */ /* 0x002e620008000800 */
[----:B------:R-:W-:Y:S01]  /*0d40*/  ISETP.NE.OR P3, PT, R0, 0x2, !P3 ;  /* 0x000000020000780c */ /* 0x000fe20005f65670 */
[----:B------:R-:W-:Y:S01]  /*0d50*/  NOP ;  /* 0x0000000000007918 */ /* 0x000fe20000000000 */
[----:B------:R-:W-:Y:S01]  /*0d60*/  LOP3.LUT R0, R93, 0x1f, RZ, 0xc0, !PT ;  /* 0x0000001f5d007812 */ /* 0x000fe200078ec0ff */
[----:B------:R-:W-:Y:S02]  /*0d70*/  UISETP.NE.AND UP4, UPT, UR17, URZ, UPT ;  /* 0x000000ff1100728c */ /* 0x000fe4000bf85270 */
[----:B-1----:R-:W-:-:S09]  /*0d80*/  UISETP.EQ.U32.AND UP5, UPT, UR4, 0x1, UPT ;  /* 0x000000010400788c */ /* 0x002fd2000bfa2070 */
[----:B------:R-:W-:Y:S05]  /*0d90*/  BRA.U !UP5, `(.L_x_15) ;  /* 0x000000010d087547 */ /* 0x000fea000b800000 */
[----:B--234-:R-:W-:Y:S01]  /*0da0*/  UCGABAR_ARV ;  /* 0x00000000000079c7 */ /* 0x01cfe20008000000 */
[----:B------:R-:W-:Y:S05]  /*0db0*/  BRA `(.L_x_16) ;  /* 0x0000000000047947 */ /* 0x000fea0003800000 */
.L_x_15:
[----:B--234-:R-:W-:Y:S01]  /*0dc0*/  NOP ;  /* 0x0000000000007918 */ /* 0x01cfe20000000000 */
.L_x_16:
[----:B------:R-:W1:Y:S01]  /*0dd0*/  S2UR UR7, SR_CTAID.X ;  /* 0x00000000000779c3 */ /* 0x000e620000002500 */
[----:B------:R-:W-:-:S05]  /*0de0*/  CS2R.32 R83, SR_CgaSize ;  /* 0x0000000000537805 */ /* 0x000fca0000008a00 */
[----:B------:R-:W-:-:S05]  /*0df0*/  IMAD R83, R83, -0xa0, RZ ;  /* 0xffffff6053537824 */ /* 0x000fca00078e02ff */
[----:B------:R-:W-:-:S14]  /*0e00*/  R2UR UR5, R83 ;  /* 0x00000000530572ca */ /* 0x000fdc00000e0000 */
[----:B------:R-:W2:Y:S01]  /*0e10*/  LDCU UR5, c[0x0][UR5+0x2b0] ;  /* 0x00005600050577ac */ /* 0x000ea20008000800 */
[----:B------:R-:W-:-:S05]  /*0e20*/  CS2R.32 R83, SR_CgaSize ;  /* 0x0000000000537805 */ /* 0x000fca0000008a00 */
[----:B------:R-:W-:-:S05]  /*0e30*/  IMAD R83, R83, -0xa0, RZ ;  /* 0xffffff6053537824 */ /* 0x000fca00078e02ff */
[----:B------:R-:W-:-:S14]  /*0e40*/  R2UR UR4, R83 ;  /* 0x00000000530472ca */ /* 0x000fdc00000e0000 */
[----:B------:R-:W3:Y:S01]  /*0e50*/  LDCU UR4, c[0x0][UR4+0x2b4] ;  /* 0x00005680040477ac */ /* 0x000ee20008000800 */
[----:B------:R-:W4:Y:S01]  /*0e60*/  S2UR UR8, SR_CTAID.Y ;  /* 0x00000000000879c3 */ /* 0x000f220000002600 */
[----:B------:R-:W-:-:S05]  /*0e70*/  CS2R.32 R83, SR_CgaSize ;  /* 0x0000000000537805 */ /* 0x000fca0000008a00 */
[----:B------:R-:W-:-:S05]  /*0e80*/  IMAD R83, R83, -0xa0, RZ ;  /* 0xffffff6053537824 */ /* 0x000fca00078e02ff */
[----:B------:R-:W-:-:S14]  /*0e90*/  R2UR UR9, R83 ;  /* 0x00000000530972ca */ /* 0x000fdc00000e0000 */
[----:B------:R-:W3:Y:S01]  /*0ea0*/  LDCU UR9, c[0x0][UR9+0x2a0] ;  /* 0x00005400090977ac */ /* 0x000ee20008000800 */
[----:B------:R-:W3:Y:S01]  /*0eb0*/  LDCU UR21, c[0x0][0xb24] ;  /* 0x00016480ff1577ac */ /* 0x000ee20008000800 */
[----:B------:R-:W1:Y:S01]  /*0ec0*/  S2UR UR36, SR_CTAID.Z ;  /* 0x00000000002479c3 */ /* 0x000e620000002700 */
[----:B------:R-:W-:-:S05]  /*0ed0*/  CS2R.32 R83, SR_CgaSize ;  /* 0x0000000000537805 */ /* 0x000fca0000008a00 */
[----:B------:R-:W-:-:S05]  /*0ee0*/  IMAD R83, R83, -0xa0, RZ ;  /* 0xffffff6053537824 */ /* 0x000fca00078e02ff */
[----:B------:R-:W-:-:S14]  /*0ef0*/  R2UR UR63, R83 ;  /* 0x00000000533f72ca */ /* 0x000fdc00000e0000 */
[----:B------:R-:W3:Y:S01]  /*0f00*/  LDCU UR63, c[0x0][UR63+0x2a4] ;  /* 0x000054803f3f77ac */ /* 0x000ee20008000800 */
[----:B------:R-:W3:Y:S01]  /*0f10*/  LDCU UR42, c[0x0][0xb24] ;  /* 0x00016480ff2a77ac */ /* 0x000ee20008000800 */
[----:B-1----:R-:W-:Y:S01]  /*0f20*/  I2FP.F32.U32 R3, UR7 ;  /* 0x0000000700037c45 */ /* 0x002fe20008201000 */
[----:B------:R-:W1:Y:S04]  /*0f30*/  LDCU UR28, c[0x0][0xb30] ;  /* 0x00016600ff1c77ac */ /* 0x000e680008000800 */
[----:B--2---:R-:W-:Y:S01]  /*0f40*/  FMUL R3, R3, UR5 ;  /* 0x0000000503037c20 */ /* 0x004fe20008400000 */
[----:B------:R-:W-:Y:S01]  /*0f50*/  USHF.L.U32 UR26, UR47, 0x9, URZ ;  /* 0x000000092f1a7899 */ /* 0x000fe200080006ff */
[----:B----4-:R-:W-:Y:S01]  /*0f60*/  I2FP.F32.U32 R2, UR8 ;  /* 0x0000000800027c45 */ /* 0x010fe20008201000 */
[----:B---3--:R-:W-:-:S03]  /*0f70*/  UISETP.GE.AND UP2, UPT, UR21, 0x1, UPT ;  /* 0x000000011500788c */ /* 0x008fc6000bf46270 */
[----:B------:R-:W2:Y:S01]  /*0f80*/  F2I.U32.TRUNC.NTZ R3, R3 ;  /* 0x0000000300037305 */ /* 0x000ea2000020f000 */
[----:B------:R-:W-:Y:S01]  /*0f90*/  UMOV UR16, UR7 ;  /* 0x0000000700107c82 */ /* 0x000fe20008000000 */
[----:B------:R-:W-:Y:S01]  /*0fa0*/  FMUL R2, R2, UR4 ;  /* 0x0000000402027c20 */ /* 0x000fe20008400000 */
[----:B------:R-:W-:-:S05]  /*0fb0*/  UMOV UR20, UR8 ;  /* 0x0000000800147c82 */ /* 0x000fca0008000000 */
[----:B------:R-:W3:Y:S01]  /*0fc0*/  F2I.U32.TRUNC.NTZ R2, R2 ;  /* 0x0000000200027305 */ /* 0x000ee2000020f000 */
[----:B--2---:R-:W-:Y:S02]  /*0fd0*/  R2UR UR4, R3 ;  /* 0x00000000030472ca */ /* 0x004fe400000e0000 */
[----:B---3--:R-:W-:Y:S02]  /*0fe0*/  R2UR UR6, R2 ;  /* 0x00000000020672ca */ /* 0x008fe400000e0000 */
[----:B------:R-:W-:-:S09]  /*0ff0*/  PRMT R2, RZ, 0x7610, R2 ;  /* 0x00007610ff027816 */ /* 0x000fd20000000002 */
[----:B------:R-:W-:-:S04]  /*1000*/  UIADD3 UR5, UPT, UPT, -UR4, URZ, URZ ;  /* 0x000000ff04057290 */ /* 0x000fc8000fffe1ff */
[----:B------:R-:W-:Y:S02]  /*1010*/  UIMAD UR5, UR9, UR5, UR7 ;  /* 0x00000005090572a4 */ /* 0x000fe4000f8e0207 */
[----:B------:R-:W-:-:S04]  /*1020*/  UIADD3 UR4, UPT, UPT, -UR6, URZ, URZ ;  /* 0x000000ff06047290 */ /* 0x000fc8000fffe1ff */
[----:B------:R-:W-:Y:S01]  /*1030*/  IMAD.U32 R83, RZ, RZ, UR5 ;  /* 0x00000005ff537e24 */ /* 0x000fe2000f8e00ff */
[----:B------:R-:W-:Y:S01]  /*1040*/  UIMAD UR63, UR63, UR4, UR8 ;  /* 0x000000043f3f72a4 */ /* 0x000fe2000f8e0208 */
[----:B-1----:R-:W-:Y:S11]  /*1050*/  BRA.U UP4, `(.L_x_17) ;  /* 0x00000001047c7547 */ /* 0x002ff6000b800000 */
[----:B------:R-:W-:Y:S01]  /*1060*/  UISETP.NE.AND UP0, UPT, UR63, 0x1, UPT ;  /* 0x000000013f00788c */ /* 0x000fe2000bf05270 */
[----:B------:R-:W-:Y:S01]  /*1070*/  R2UR UR8, R83 ;  /* 0x00000000530872ca */ /* 0x000fe200000e0000 */
[----:B------:R-:W-:Y:S02]  /*1080*/  UISETP.NE.AND UP1, UPT, UR63, 0x2, UPT ;  /* 0x000000023f00788c */ /* 0x000fe4000bf25270 */
[----:B------:R-:W-:Y:S02]  /*1090*/  USEL UR5, URZ, 0x2, UP0 ;  /* 0x00000002ff057887 */ /* 0x000fe40008000000 */
[----:B------:R-:W-:Y:S02]  /*10a0*/  UISETP.NE.AND UP0, UPT, UR63, 0x3, UPT ;  /* 0x000000033f00788c */ /* 0x000fe4000bf05270 */
[----:B------:R-:W-:Y:S02]  /*10b0*/  USEL UR4, URZ, 0x4, UP1 ;  /* 0x00000004ff047887 */ /* 0x000fe40008800000 */
[----:B------:R-:W-:-:S02]  /*10c0*/  UISETP.NE.AND UP1, UPT, UR63, 0x4, UPT ;  /* 0x000000043f00788c */ /* 0x000fc4000bf25270 */
[----:B------:R-:W-:Y:S02]  /*10d0*/  USEL UR7, URZ, 0x8, UP0 ;  /* 0x00000008ff077887 */ /* 0x000fe40008000000 */
[----:B------:R-:W-:Y:S02]  /*10e0*/  UISETP.NE.AND UP0, UPT, UR63, 0x5, UPT ;  /* 0x000000053f00788c */ /* 0x000fe4000bf05270 */
[----:B------:R-:W-:Y:S02]  /*10f0*/  USEL UR6, URZ, 0x10, UP1 ;  /* 0x00000010ff067887 */ /* 0x000fe40008800000 */
[----:B------:R-:W-:Y:S02]  /*1100*/  UISETP.NE.AND UP1, UPT, UR63, 0x6, UPT ;  /* 0x000000063f00788c */ /* 0x000fe4000bf25270 */
[----:B------:R-:W-:Y:S02]  /*1110*/  USEL UR11, URZ, 0x20, UP0 ;  /* 0x00000020ff0b7887 */ /* 0x000fe40008000000 */
[----:B------:R-:W-:-:S02]  /*1120*/  UISETP.NE.AND UP0, UPT, UR63, 0x7, UPT ;  /* 0x000000073f00788c */ /* 0x000fc4000bf05270 */
[----:B------:R-:W-:Y:S02]  /*1130*/  USEL UR12, URZ, 0x40, UP1 ;  /* 0x00000040ff0c7887 */ /* 0x000fe40008800000 */
[----:B------:R-:W-:Y:S02]  /*1140*/  UISETP.NE.AND UP1, UPT, UR63, URZ, UPT ;  /* 0x000000ff3f00728c */ /* 0x000fe4000bf25270 */
[----:B------:R-:W-:Y:S02]  /*1150*/  USEL UR13, URZ, 0x80, UP0 ;  /* 0x00000080ff0d7887 */ /* 0x000fe40008000000 */
[----:B------:R-:W-:Y:S02]  /*1160*/  UISETP.NE.AND UP0, UPT, UR8, URZ, UPT ;  /* 0x000000ff0800728c */ /* 0x000fe4000bf05270 */
[----:B------:R-:W-:Y:S02]  /*1170*/  UISETP.EQ.OR UP1, UPT, UR8, URZ, !UP1 ;  /* 0x000000ff0800728c */ /* 0x000fe4000cf22670 */
[----:B------:R-:W-:-:S02]  /*1180*/  USEL UR9, UR5, 0x2, UP0 ;  /* 0x0000000205097887 */ /* 0x000fc40008000000 */
[----:B------:R-:W-:Y:S02]  /*1190*/  USEL UR4, UR4, 0x4, UP0 ;  /* 0x0000000404047887 */ /* 0x000fe40008000000 */
[----:B------:R-:W-:Y:S02]  /*11a0*/  USEL UR5, URZ, 0x1, !UP1 ;  /* 0x00000001ff057887 */ /* 0x000fe4000c800000 */
[----:B------:R-:W-:Y:S02]  /*11b0*/  USEL UR10, UR7, 0x8, UP0 ;  /* 0x00000008070a7887 */ /* 0x000fe40008000000 */
[----:B------:R-:W-:Y:S02]  /*11c0*/  USEL UR8, UR6, 0x10, UP0 ;  /* 0x0000001006087887 */ /* 0x000fe40008000000 */
[----:B------:R-:W-:Y:S02]  /*11d0*/  UIADD3 UR4, UPT, UPT, UR4, UR9, UR5 ;  /* 0x0000000904047290 */ /* 0x000fe4000fffe005 */
[----:B------:R-:W-:-:S02]  /*11e0*/  USEL UR7, UR11, 0x20, UP0 ;  /* 0x000000200b077887 */ /* 0x000fc40008000000 */
[----:B------:R-:W-:Y:S02]  /*11f0*/  USEL UR6, UR12, 0x40, UP0 ;  /* 0x000000400c067887 */ /* 0x000fe40008000000 */
[----:B------:R-:W-:Y:S02]  /*1200*/  UIADD3 UR4, UPT, UPT, UR8, UR10, UR4 ;  /* 0x0000000a08047290 */ /* 0x000fe4000fffe004 */
[----:B------:R-:W-:Y:S02]  /*1210*/  USEL UR5, UR13, 0x80, UP0 ;  /* 0x000000800d057887 */ /* 0x000fe40008000000 */
[----:B------:R-:W-:-:S04]  /*1220*/  UIADD3 UR4, UPT, UPT, UR6, UR7, UR4 ;  /* 0x0000000706047290 */ /* 0x000fc8000fffe004 */
[----:B------:R-:W-:-:S06]  /*1230*/  UIADD3 UR4, UPT, UPT, UR4, UR5, URZ ;  /* 0x0000000504047290 */ /* 0x000fcc000fffe0ff */
[----:B------:R-:W-:Y:S02]  /*1240*/  MOV R2, UR4 ;  /* 0x0000000400027c02 */ /* 0x000fe40008000f00 */
.L_x_17:
[----:B------:R-:W-:Y:S05]  /*1250*/  BRA.U !UP2, `(.L_x_18) ;  /* 0x000000010ad47547 */ /* 0x000fea000b800000 */
[----:B------:R-:W1:Y:S01]  /*1260*/  LDCU.128 UR12, c[0x0][0xb10] ;  /* 0x00016200ff0c77ac */ /* 0x000e620008000c00 */
[----:B------:R-:W2:Y:S01]  /*1270*/  LDCU UR6, c[0x0][0x370] ;  /* 0x00006e00ff0677ac */ /* 0x000ea20008000800 */
[----:B------:R-:W3:Y:S01]  /*1280*/  LDCU UR5, c[0x0][0x374] ;  /* 0x00006e80ff0577ac */ /* 0x000ee20008000800 */
[----:B------:R-:W4:Y:S01]  /*1290*/  LDCU UR27, c[0x0][0xb0c] ;  /* 0x00016180ff1b77ac */ /* 0x000f220008000800 */
[----:B------:R-:W4:Y:S01]  /*12a0*/  LDCU UR4, c[0x0][0xb20] ;  /* 0x00016400ff0477ac */ /* 0x000f220008000800 */
[----:B------:R-:W4:Y:S01]  /*12b0*/  LDCU.64 UR8, c[0x0][0xb28] ;  /* 0x00016500ff0877ac */ /* 0x000f220008000a00 */
[----:B-1----:R-:W-:Y:S02]  /*12c0*/  UISETP.NE.AND UP0, UPT, UR14, 0x1, UPT ;  /* 0x000000010e00788c */ /* 0x002fe4000bf05270 */
[----:B---3--:R-:W-:Y:S02]  /*12d0*/  UIMAD.WIDE.U32 UR10, UR5, UR15, URZ ;  /* 0x0000000f050a72a5 */ /* 0x008fe4000f8e00ff */
[----:B--2---:R-:W-:-:S02]  /*12e0*/  UIMAD.WIDE.U32 UR22, UR6, UR12, URZ ;  /* 0x0000000c061672a5 */ /* 0x004fc4000f8e00ff */
[----:B----4-:R-:W-:Y:S02]  /*12f0*/  UISETP.NE.AND UP1, UPT, UR27, 0x1, UPT ;  /* 0x000000011b00788c */ /* 0x010fe4000bf25270 */
[----:B------:R-:W-:Y:S01]  /*1300*/  UISETP.NE.AND UP2, UPT, UR21, 0x1, UPT ;  /* 0x000000011500788c */ /* 0x000fe2000bf45270 */
[----:B------:R-:W-:Y:S02]  /*1310*/  UMOV UR10, UR11 ;  /* 0x0000000b000a7c82 */ /* 0x000fe40008000000 */
[----:B------:R-:W-:Y:S01]  /*1320*/  UMOV UR22, UR23 ;  /* 0x0000001700167c82 */ /* 0x000fe20008000000 */
[----:B------:R-:W-:Y:S02]  /*1330*/  @UP0 USHF.R.U32.HI UR5, URZ, UR4, UR10 ;  /* 0x00000004ff050299 */ /* 0x000fe4000801160a */
[----:B------:R-:W-:Y:S02]  /*1340*/  UIMAD.WIDE.U32 UR24, UR20, UR15, URZ ;  /* 0x0000000f141872a5 */ /* 0x000fe4000f8e00ff */
[----:B------:R-:W-:-:S02]  /*1350*/  UIMAD.WIDE.U32 UR10, UR5, UR8, URZ ;  /* 0x00000008050a72a5 */ /* 0x000fc4000f8e00ff */
[----:B------:R-:W-:Y:S02]  /*1360*/  @UP1 USHF.R.U32.HI UR6, URZ, UR13, UR22 ;  /* 0x0000000dff061299 */ /* 0x000fe40008011616 */
[----:B------:R-:W-:Y:S02]  /*1370*/  UIMAD.WIDE.U32 UR18, UR16, UR12, URZ ;  /* 0x0000000c101272a5 */ /* 0x000fe4000f8e00ff */
[----:B------:R-:W-:Y:S01]  /*1380*/  UIMAD.WIDE.U32 UR22, UR6, UR8, URZ ;  /* 0x00000008061672a5 */ /* 0x000fe2000f8e00ff */
[----:B------:R-:W-:Y:S01]  /*1390*/  UMOV UR24, UR25 ;  /* 0x0000001900187c82 */ /* 0x000fe20008000000 */
[----:B------:R-:W-:Y:S01]  /*13a0*/  UMOV UR10, UR11 ;  /* 0x0000000b000a7c82 */ /* 0x000fe20008000000 */
[----:B------:R-:W-:Y:S02]  /*13b0*/  USHF.R.U32.HI UR24, URZ, UR4, UR24 ;  /* 0x00000004ff187299 */ /* 0x000fe40008011618 */
[----:B------:R-:W-:Y:S02]  /*13c0*/  @UP2 USHF.R.U32.HI UR5, URZ, UR9, UR10 ;  /* 0x00000009ff052299 */ /* 0x000fe4000801160a */
[----:B------:R-:W-:Y:S01]  /*13d0*/  UMOV UR7, UR23 ;  /* 0x0000001700077c82 */ /* 0x000fe20008000000 */
[----:B------:R-:W-:Y:S01]  /*13e0*/  UMOV UR18, UR19 ;  /* 0x0000001300127c82 */ /* 0x000fe20008000000 */
[----:B------:R-:W-:-:S02]  /*13f0*/  @UP2 USHF.R.U32.HI UR6, URZ, UR9, UR7 ;  /* 0x00000009ff062299 */ /* 0x000fc40008011607 */
[----:B------:R-:W-:Y:S02]  /*1400*/  USHF.R.U32.HI UR13, URZ, UR13, UR18 ;  /* 0x0000000dff0d7299 */ /* 0x000fe40008011612 */
[----:B------:R-:W-:Y:S02]  /*1410*/  USEL UR4, UR20, UR24, !UP0 ;  /* 0x0000001814047287 */ /* 0x000fe4000c000000 */
[----:B------:R-:W-:Y:S02]  /*1420*/  UIMAD UR7, UR5, UR21, URZ ;  /* 0x00000015050772a4 */ /* 0x000fe4000f8e02ff */
[----:B------:R-:W-:Y:S02]  /*1430*/  USEL UR5, UR16, UR13, !UP1 ;  /* 0x0000000d10057287 */ /* 0x000fe4000c800000 */
[----:B------:R-:W-:Y:S02]  /*1440*/  UIMAD UR12, UR6, UR21, URZ ;  /* 0x00000015060c72a4 */ /* 0x000fe4000f8e02ff */
[----:B------:R-:W-:-:S02]  /*1450*/  UISETP.GE.AND UP0, UPT, UR4, UR7, UPT ;  /* 0x000000070400728c */ /* 0x000fc4000bf06270 */
[----:B------:R-:W-:Y:S02]  /*1460*/  UIMAD.WIDE.U32 UR10, UR4, UR8, URZ ;  /* 0x00000008040a72a5 */ /* 0x000fe4000f8e00ff */
[----:B------:R-:W-:Y:S02]  /*1470*/  UISETP.GE.OR UP0, UPT, UR5, UR12, UP0 ;  /* 0x0000000c0500728c */ /* 0x000fe40008706670 */
[----:B------:R-:W-:Y:S02]  /*1480*/  UIMAD.WIDE.U32 UR12, UR5, UR8, URZ ;  /* 0x00000008050c72a5 */ /* 0x000fe4000f8e00ff */
[----:B------:R-:W-:Y:S01]  /*1490*/  UIADD3 UR10, UPT, UPT, -UR4, URZ, URZ ;  /* 0x000000ff040a7290 */ /* 0x000fe2000fffe1ff */
[----:B------:R-:W-:Y:S01]  /*14a0*/  UMOV UR8, UR11 ;  /* 0x0000000b00087c82 */ /* 0x000fe20008000000 */
[----:B------:R-:W-:Y:S02]  /*14b0*/  UIADD3 UR11, UPT, UPT, -UR5, URZ, URZ ;  /* 0x000000ff050b7290 */ /* 0x000fe4000fffe1ff */
[----:B------:R-:W-:-:S03]  /*14c0*/  USHF.R.U32.HI UR8, URZ, UR9, UR8 ;  /* 0x00000009ff087299 */ /* 0x000fc60008011608 */
[----:B------:R-:W-:Y:S01]  /*14d0*/  @!UP0 UMOV UR7, UR13 ;  /* 0x0000000d00078c82 */ /* 0x000fe20008000000 */
[----:B------:R-:W-:Y:S02]  /*14e0*/  UIMAD UR20, UR14, UR10, UR20 ;  /* 0x0000000a0e1472a4 */ /* 0x000fe4000f8e0214 */
[----:B------:R-:W-:Y:S02]  /*14f0*/  USEL UR8, UR4, UR8, !UP2 ;  /* 0x0000000804087287 */ /* 0x000fe4000d000000 */
[----:B------:R-:W-:Y:S02]  /*1500*/  @!UP0 USHF.R.U32.HI UR7, URZ, UR9, UR7 ;  /* 0x00000009ff078299 */ /* 0x000fe40008011607 */
[----:B------:R-:W-:Y:S02]  /*1510*/  UIADD3 UR9, UPT, UPT, -UR8, URZ, URZ ;  /* 0x000000ff08097290 */ /* 0x000fe4000fffe1ff */
[----:B------:R-:W-:Y:S02]  /*1520*/  @!UP0 USEL UR7, UR5, UR7, !UP2 ;  /* 0x0000000705078287 */ /* 0x000fe4000d000000 */
[----:B------:R-:W-:-:S02]  /*1530*/  UIMAD UR9, UR21, UR9, UR4 ;  /* 0x00000009150972a4 */ /* 0x000fc4000f8e0204 */
[----:B------:R-:W-:Y:S02]  /*1540*/  @!UP0 UIADD3 UR8, UPT, UPT, UR8, -UR7, URZ ;  /* 0x8000000708088290 */ /* 0x000fe4000fffe0ff */
[----:B------:R-:W-:Y:S02]  /*1550*/  @!UP0 UIMAD UR6, UR9, UR6, UR7 ;  /* 0x00000006090682a4 */ /* 0x000fe4000f8e0207 */
[----:B------:R-:W-:Y:S02]  /*1560*/  @!UP0 UIMAD UR4, UR8, UR21, UR5 ;  /* 0x00000015080482a4 */ /* 0x000fe4000f8e0205 */
[----:B------:R-:W-:Y:S02]  /*1570*/  UIMAD UR16, UR27, UR11, UR16 ;  /* 0x0000000b1b1072a4 */ /* 0x000fe4000f8e0210 */
[----:B------:R-:W-:Y:S01]  /*1580*/  UIMAD UR20, UR4, UR14, UR20 ;  /* 0x0000000e041472a4 */ /* 0x000fe2000f8e0214 */
[----:B------:R-:W-:Y:S02]  /*1590*/  @!UP0 UMOV UR5, UR6 ;  /* 0x0000000600058c82 */ /* 0x000fe40008000000 */
[----:B------:R-:W-:-:S12]  /*15a0*/  UIMAD UR16, UR5, UR27, UR16 ;  /* 0x0000001b051072a4 */ /* 0x000fd8000f8e0210 */
.L_x_18:
[----:B------:R-:W-:Y:S02]  /*15b0*/  UISETP.NE.AND UP1, UPT, UR28, 0x1, UPT ;  /* 0x000000011c00788c */ /* 0x000fe4000bf25270 */
[----:B------:R-:W-:Y:S02]  /*15c0*/  UISETP.NE.AND UP0, UPT, UR17, 0x2, UPT ;  /* 0x000000021100788c */ /* 0x000fe4000bf05270 */
[----:B------:R-:W-:-:S05]  /*15d0*/  ULOP3.LUT UR23, UR26, 0xe00, URZ, 0xc0, !UPT ;  /* 0x00000e001a177892 */ /* 0x000fca000f8ec0ff */
[----:B------:R-:W-:Y:S07]  /*15e0*/  BRA.U UP1, `(.L_x_19) ;  /* 0x0000000101447547 */ /* 0x000fee000b800000 */
[----:B------:R-:W1:Y:S01]  /*15f0*/  LDCU.128 UR8, c[0x0][0xb10] ;  /* 0x00016200ff0877ac */ /* 0x000e620008000c00 */
[----:B------:R-:W2:Y:S01]  /*1600*/  LDCU UR12, c[0x0][0xb0c] ;  /* 0x00016180ff0c77ac */ /* 0x000ea20008000800 */
[----:B------:R-:W3:Y:S01]  /*1610*/  LDCU UR13, c[0x0][0xb20] ;  /* 0x00016400ff0d77ac */ /* 0x000ee20008000800 */
[----:B-1----:R-:W-:Y:S02]  /*1620*/  UIMAD.WIDE.U32 UR6, UR16, UR8, URZ ;  /* 0x00000008100672a5 */ /* 0x002fe4000f8e00ff */
[----:B------:R-:W-:Y:S02]  /*1630*/  UIMAD.WIDE.U32 UR4, UR20, UR11, URZ ;  /* 0x0000000b140472a5 */ /* 0x000fe4000f8e00ff */
[----:B--2---:R-:W-:Y:S02]  /*1640*/  UISETP.NE.AND UP2, UPT, UR12, 0x1, UPT ;  /* 0x000000010c00788c */ /* 0x004fe4000bf45270 */
[----:B------:R-:W-:Y:S01]  /*1650*/  UISETP.NE.AND UP1, UPT, UR10, 0x1, UPT ;  /* 0x000000010a00788c */ /* 0x000fe2000bf25270 */
[----:B------:R-:W-:-:S02]  /*1660*/  UMOV UR6, UR7 ;  /* 0x0000000700067c82 */ /* 0x000fc40008000000 */
[----:B------:R-:W-:Y:S01]  /*1670*/  UMOV UR4, UR5 ;  /* 0x0000000500047c82 */ /* 0x000fe20008000000 */
[----:B------:R-:W-:Y:S02]  /*1680*/  USHF.R.U32.HI UR6, URZ, UR9, UR6 ;  /* 0x00000009ff067299 */ /* 0x000fe40008011606 */
[----:B---3--:R-:W-:Y:S02]  /*1690*/  USHF.R.U32.HI UR4, URZ, UR13, UR4 ;  /* 0x0000000dff047299 */ /* 0x008fe40008011604 */
[----:B------:R-:W-:Y:S02]  /*16a0*/  USEL UR5, UR16, UR6, !UP2 ;  /* 0x0000000610057287 */ /* 0x000fe4000d000000 */
[----:B------:R-:W-:-:S04]  /*16b0*/  USEL UR4, UR20, UR4, !UP1 ;  /* 0x0000000414047287 */ /* 0x000fc8000c800000 */
[----:B------:R-:W-:Y:S02]  /*16c0*/  UIADD3 UR6, UPT, UPT, UR5, -UR4, URZ ;  /* 0x8000000405067290 */ /* 0x000fe4000fffe0ff */
[----:B------:R-:W-:Y:S02]  /*16d0*/  UIADD3 UR4, UPT, UPT, -UR5, UR4, URZ ;  /* 0x0000000405047290 */ /* 0x000fe4000fffe1ff */
[----:B------:R-:W-:Y:S02]  /*16e0*/  UIMAD UR20, UR6, UR10, UR20 ;  /* 0x0000000a061472a4 */ /* 0x000fe4000f8e0214 */
[----:B------:R-:W-:-:S12]  /*16f0*/  UIMAD UR16, UR4, UR12, UR16 ;  /* 0x0000000c041072a4 */ /* 0x000fd8000f8e0210 */
.L_x_19:
[----:B------:R-:W-:Y:S05]  /*1700*/  BRA.U !UP5, `(.L_x_20) ;  /* 0x000000010d0c7547 */ /* 0x000fea000b800000 */
[----:B------:R-:W-:Y:S01]  /*1710*/  UCGABAR_WAIT ;  /* 0x0000000000007dc7 */ /* 0x000fe20008000000 */
[----:B------:R-:W-:Y:S01]  /*1720*/  CCTL.IVALL ;  /* 0x00000000ff00798f */ /* 0x000fe20002000000 */
[----:B------:R-:W-:Y:S05]  /*1730*/  BRA `(.L_x_21) ;  /* 0x0000000000047947 */ /* 0x000fea0003800000 */
.L_x_20:
[----:B------:R-:W-:Y:S06]  /*1740*/  BAR.SYNC.DEFER_BLOCKING 0x0 ;  /* 0x0000000000007b1d */ /* 0x000fec0000010000 */
.L_x_21:
[----:B------:R-:W-:Y:S05]  /*1750*/  BRA.U UP0, `(.L_x_22) ;  /* 0x0000001100d87547 */ /* 0x000fea000b800000 */
[----:B------:R-:W1:Y:S01]  /*1760*/  LDCU UR6, c[0x0][0x38c] ;  /* 0x00007180ff0677ac */ /* 0x000e620008000800 */
[----:B------:R-:W-:Y:S01]  /*1770*/  PLOP3.LUT P1, PT, PT, PT, UP3, 0x80, 0x8 ;  /* 0x000000000008781c */ /* 0x000fe20003f2f038 */
[----:B------:R-:W-:Y:S01]  /*1780*/  IMAD.MOV.U32 R12, RZ, RZ, 0x1 ;  /* 0x00000001ff0c7424 */ /* 0x000fe200078e00ff */
[----:B------:R-:W-:Y:S01]  /*1790*/  ISETP.EQ.OR P2, PT, R0, RZ, P3 ;  /* 0x000000ff0000720c */ /* 0x000fe20001f42670 */
[----:B------:R-:W-:Y:S01]  /*17a0*/  UISETP.NE.AND UP1, UPT, UR17, URZ, UPT ;  /* 0x000000ff1100728c */ /* 0x000fe2000bf25270 */
[----:B------:R-:W-:Y:S02]  /*17b0*/  PLOP3.LUT P1, PT, P1, PT, PT, 0x8, 0x80 ;  /* 0x000000000080781c */ /* 0x000fe40000f2e170 */
[----:B------:R-:W-:Y:S01]  /*17c0*/  CS2R R10, SRZ ;  /* 0x00000000000a7805 */ /* 0x000fe2000001ff00 */
[----:B------:R-:W-:Y:S01]  /*17d0*/  IMAD.MOV.U32 R9, RZ, RZ, RZ ;  /* 0x000000ffff097224 */ /* 0x000fe200078e00ff */
[----:B------:R-:W2:Y:S01]  /*17e0*/  LDCU UR43, c[0x0][0x370] ;  /* 0x00006e00ff2b77ac */ /* 0x000ea20008000800 */
[----:B------:R-:W-:Y:S01]  /*17f0*/  IMAD.MOV.U32 R8, RZ, RZ, 0x1 ;  /* 0x00000001ff087424 */ /* 0x000fe200078e00ff */
[----:B------:R-:W3:Y:S01]  /*1800*/  LDCU.64 UR38, c[0x0][0x348] ;  /* 0x00006900ff2677ac */ /* 0x000ee20008000a00 */
[----:B------:R-:W-:-:S02]  /*1810*/  USHF.R.U32.HI UR48, URZ, 0x6, UR23 ;  /* 0x00000006ff307899 */ /* 0x000fc40008011617 */
[----:B-1----:R-:W-:Y:S02]  /*1820*/  UIADD3 UR5, UPT, UPT, UR6, 0x7f, URZ ;  /* 0x0000007f06057890 */ /* 0x002fe4000fffe0ff */
[----:B------:R-:W-:Y:S02]  /*1830*/  UIADD3 UR49, UPT, UPT, UR6, 0xfe, URZ ;  /* 0x000000fe06317890 */ /* 0x000fe4000fffe0ff */
[----:B------:R-:W-:Y:S01]  /*1840*/  USHF.R.S32.HI UR4, URZ, 0x1f, UR5 ;  /* 0x0000001fff047899 */ /* 0x000fe20008011405 */
[----:B------:R-:W1:Y:S03]  /*1850*/  LDCU UR41, c[0x0][0x374] ;  /* 0x00006e80ff2977ac */ /* 0x000e660008000800 */
[----:B------:R-:W-:Y:S02]  /*1860*/  ULEA.HI UR4, UR4, UR5, URZ, 0x7 ;  /* 0x0000000504047291 */ /* 0x000fe4000f8f38ff */
[----:B------:R-:W-:-:S02]  /*1870*/  USEL UR29, UR40, 0x2, UP1 ;  /* 0x00000002281d7887 */ /* 0x000fc40008800000 */
[----:B------:R-:W-:Y:S02]  /*1880*/  USHF.R.S32.HI UR45, URZ, 0x7, UR4 ;  /* 0x00000007ff2d7899 */ /* 0x000fe40008011404 */
[----:B------:R-:W-:Y:S02]  /*1890*/  UIADD3 UR4, UPT, UPT, UR6, -0x1, URZ ;  /* 0xffffffff06047890 */ /* 0x000fe4000fffe0ff */
[----:B------:R-:W-:Y:S02]  /*18a0*/  UISETP.LT.U32.AND UP0, UPT, UR45, 0x2, UPT ;  /* 0x000000022d00788c */ /* 0x000fe4000bf01070 */
[----:B------:R-:W-:Y:S02]  /*18b0*/  UISETP.GE.U32.AND UP2, UPT, UR4, -0xff, UPT ;  /* 0xffffff010400788c */ /* 0x000fe4000bf46070 */
[----:B------:R-:W-:Y:S01]  /*18c0*/  USEL UR44, UR45, 0x2, UP0 ;  /* 0x000000022d2c7887 */ /* 0x000fe20008000000 */
[----:B------:R-:W-:-:S03]  /*18d0*/  UMOV UR21, URZ ;  /* 0x000000ff00157c82 */ /* 0x000fc60008000000 */
[----:B------:R-:W-:Y:S02]  /*18e0*/  UIADD3 UR22, UPT, UPT, UR44, -0x1, URZ ;  /* 0xffffffff2c167890 */ /* 0x000fe4000fffe0ff */
[----:B------:R-:W-:-:S03]  /*18f0*/  UIADD3 UR46, UPT, UPT, UR45, -UR44, URZ ;  /* 0x8000002c2d2e7290 */ /* 0x000fc6000fffe0ff */
[----:B------:R-:W-:-:S04]  /*1900*/  @UP2 UIADD3 UR22, UPT, UPT, UR44, URZ, URZ ;  /* 0x000000ff2c162290 */ /* 0x000fc8000fffe0ff */
[----:B-123--:R-:W-:-:S12]  /*1910*/  UIADD3 UR22, UPT, UPT, UR22, 0x1, URZ ;  /* 0x0000000116167890 */ /* 0x00efd8000fffe0ff */
.L_x_42:
[----:B------:R-:W-:Y:S01]  /*1920*/  UISETP.NE.AND UP0, UPT, UR47, URZ, UPT ;  /* 0x000000ff2f00728c */ /* 0x000fe2000bf05270 */
[----:B-1----:R-:W1:Y:S08]  /*1930*/  S2UR UR47, SR_CgaCtaId ;  /* 0x00000000002f79c3 */ /* 0x002e700000008800 */
[----:B------:R-:W-:Y:S05]  /*1940*/  BRA.U UP0, `(.L_x_23) ;  /* 0x0000000100347547 */ /* 0x000fea000b800000 */
[----:B------:R-:W2:Y:S01]  /*1950*/  S2R R0, SR_CgaCtaId ;  /* 0x0000000000007919 */ /* 0x000ea20000008800 */
[----:B------:R-:W-:Y:S02]  /*1960*/  MOV R3, 0x400 ;  /* 0x0000040000037802 */ /* 0x000fe40000000f00 */
[----:B------:R-:W-:Y:S02]  /*1970*/  SHF.L.U32 R2, R8, 0x1f, RZ ;  /* 0x0000001f08027819 */ /* 0x000fe400000006ff */
[----:B--2---:R-:W-:-:S05]  /*1980*/  LEA R0, R0, R3, 0x18 ;  /* 0x0000000300007211 */ /* 0x004fca00078ec0ff */
[----:B------:R-:W-:-:S04]  /*1990*/  IMAD R3, R9, 0x8, R0 ;  /* 0x0000000809037824 */ /* 0x000fc800078e0200 */
[----:B------:R-:W2:Y:S02]  /*19a0*/  SYNCS.PHASECHK.TRANS64.TRYWAIT P0, [R3+URZ+0xe0], R2 ;  /* 0x0000e002030075a7 */ /* 0x000ea400080011ff */
[----:B--2---:R-:W-:Y:S05]  /*19b0*/  @!P0 BRA `(.L_x_24) ;  /* 0x0000007c00c88947 */ /* 0x004fea0003800000 */
.L_x_136:
[----:B------:R-:W-:Y:S01]  /*19c0*/  VIADD R9, R9, 0x1 ;  /* 0x0000000109097836 */ /* 0x000fe20000000000 */
[----:B------:R2:W-:Y:S04]  /*19d0*/  SYNCS.ARRIVE.TRANS64.A1T0 RZ, [R3+URZ+0xd0], RZ ;  /* 0x0000d0ff03ff79a7 */ /* 0x0005e800081000ff */
[----:B------:R-:W-:-:S04]  /*19e0*/  ISETP.NE.AND P0, PT, R9, 0x2, PT ;  /* 0x000000020900780c */ /* 0x000fc80003f05270 */
[----:B------:R-:W-:Y:S02]  /*19f0*/  SEL R9, R9, RZ, P0 ;  /* 0x000000ff09097207 */ /* 0x000fe40000000000 */
[----:B--2---:R-:W-:-:S04]  /*1a00*/  SEL R3, RZ, 0x1, P0 ;  /* 0x00000001ff037807 */ /* 0x004fc80000000000 */
[----:B------:R-:W-:-:S07]  /*1a10*/  LOP3.LUT R8, R8, R3, RZ, 0x3c, !PT ;  /* 0x0000000308087212 */ /* 0x000fce00078e3cff */
.L_x_23:
[----:B------:R-:W-:Y:S01]  /*1a20*/  UMOV UR13, 0x400 ;  /* 0x00000400000d7882 */ /* 0x000fe20000000000 */
[----:B------:R-:W-:Y:S01]  /*1a30*/  SHF.L.U32 R0, R12, 0x1f, RZ ;  /* 0x0000001f0c007819 */ /* 0x000fe200000006ff */
[----:B-1----:R-:W-:Y:S02]  /*1a40*/  ULEA UR13, UR47, UR13, 0x18 ;  /* 0x0000000d2f0d7291 */ /* 0x002fe4000f8ec0ff */
[----:B------:R-:W-:Y:S02]  /*1a50*/  UISETP.GE.U32.AND UP0, UPT, UR49, 0xff, UPT ;  /* 0x000000ff3100788c */ /* 0x000fe4000bf06070 */
[----:B------:R-:W-:Y:S02]  /*1a60*/  ULEA UR4, UR21, UR13, 0x3 ;  /* 0x0000000d15047291 */ /* 0x000fe4000f8e18ff */
[----:B------:R-:W-:Y:S02]  /*1a70*/  USHF.L.U32 UR19, UR20, 0x8, URZ ;  /* 0x0000000814137899 */ /* 0x000fe400080006ff */
[----:B------:R-:W-:Y:S01]  /*1a80*/  ULEA UR35, UR16, UR48, 0x6 ;  /* 0x0000003010237291 */ /* 0x000fe2000f8e30ff */
[----:B------:R-:W-:-:S04]  /*1a90*/  UMOV UR14, URZ ;  /* 0x000000ff000e7c82 */ /* 0x000fc80008000000 */
[----:B------:R1:W2:Y:S01]  /*1aa0*/  SYNCS.PHASECHK.TRANS64.TRYWAIT P0, [UR4+0x10], R0 ;  /* 0x00001000ff0075a7 */ /* 0x0002a20008001104 */
[----:B------:R-:W-:Y:S06]  /*1ab0*/  BRA.U !UP0, `(.L_x_25) ;  /* 0x0000000108f07547 */ /* 0x000fec000b800000 */
[----:B------:R-:W-:Y:S01]  /*1ac0*/  UMOV UR15, URZ ;  /* 0x000000ff000f7c82 */ /* 0x000fe20008000000 */
[----:B------:R-:W-:-:S05]  /*1ad0*/  UMOV UR4, UR21 ;  /* 0x0000001500047c82 */ /* 0x000fca0008000000 */
.L_x_31:
[----:B------:R-:W-:Y:S01]  /*1ae0*/  ULEA UR33, UR4, UR13, 0x3 ;  /* 0x0000000d04217291 */ /* 0x000fe2000f8e18ff */
[----:B--2---:R-:W-:Y:S01]  /*1af0*/  @!P3 MOV R2, 0x14000 ;  /* 0x000140000002b802 */ /* 0x004fe20000000f00 */
[----:B--2-4-:R-:W-:Y:S10]  /*1b00*/  @P0 BRA `(.L_x_26) ;  /* 0x00000000000c0947 */ /* 0x014ff40003800000 */
[----:B------:R-:W-:-:S04]  /*1b10*/  SHF.L.U32 R3, R12, 0x1f, RZ ;  /* 0x0000001f0c037819 */ /* 0x000fc800000006ff */
[----:B------:R-:W2:Y:S02]  /*1b20*/  SYNCS.PHASECHK.TRANS64.TRYWAIT P0, [UR33+0x10], R3 ;  /* 0x00001003ff0075a7 */ /* 0x000ea40008001121 */
[----:B--2---:R-:W-:Y:S05]  /*1b30*/  @!P0 BRA `(.L_x_27) ;  /* 0x0000007c007c8947 */ /* 0x004fea0003800000 */
.L_x_26:
[----:B------:R2:W-:Y:S01]  /*1b40*/  @!P3 SYNCS.ARRIVE.TRANS64 RZ, [UR33], R2 ;  /* 0x00000002ffffb9a7 */ /* 0x0005e20008000021 */
[----:B------:R-:W-:-:S04]  /*1b50*/  ULOP3.LUT UR5, UR29, 0x2, URZ, 0xfc, !UPT ;  /* 0x000000021d057892 */ /* 0x000fc8000f8efcff */
[----:B------:R-:W-:-:S09]  /*1b60*/  UISETP.NE.AND UP0, UPT, UR5, 0x2, UPT ;  /* 0x000000020500788c */ /* 0x000fd2000bf05270 */
[----:B------:R-:W-:Y:S05]  /*1b70*/  BRA.U UP0, `(.L_x_28) ;  /* 0x0000000100047547 */ /* 0x000fea000b800000 */
[----:B------:R-:W-:Y:S05]  /*1b80*/  BPT.TRAP 0x1 ;  /* 0x000000040000795c */ /* 0x000fea0000300000 */
.L_x_28:
[----:B------:R-:W-:Y:S04]  /*1b90*/  BSSY.RECONVERGENT B0, `(.L_x_29) ;  /* 0x0000003000007945 */ /* 0x000fe80003800200 */
[----:B------:R-:W-:Y:S05]  /*1ba0*/  @P2 BRA `(.L_x_30) ;  /* 0x0000000000042947 */ /* 0x000fea0003800000 */
[----:B------:R-:W-:Y:S05]  /*1bb0*/  BPT.TRAP 0x1 ;  /* 0x000000040000795c */ /* 0x000fea0000300000 */
.L_x_30:
[----:B------:R-:W-:Y:S05]  /*1bc0*/  BSYNC.RECONVERGENT B0 ;  /* 0x0000000000007941 */ /* 0x000fea0003800200 */
.L_x_29:
[----:B------:R-:W-:Y:S02]  /*1bd0*/  UIADD3 UR5, UPT, UPT, UR4, 0x1, URZ ;  /* 0x0000000104057890 */ /* 0x000fe4000fffe0ff */
[----:B------:R-:W-:Y:S02]  /*1be0*/  ULEA UR24, UR4, UR23, 0xd ;  /* 0x0000001704187291 */ /* 0x000fe4000f8e68ff */
[----:B------:R-:W-:Y:S02]  /*1bf0*/  UISETP.NE.AND UP0, UPT, UR5, 0x2, UPT ;  /* 0x000000020500788c */ /* 0x000fe4000bf05270 */
[----:B------:R-:W-:Y:S02]  /*1c00*/  ULEA UR8, UR4, UR13, 0x10 ;  /* 0x0000000d04087291 */ /* 0x000fe4000f8e80ff */
[----:B------:R-:W-:Y:S02]  /*1c10*/  USEL UR6, URZ, 0x1, UP0 ;  /* 0x00000001ff067887 */ /* 0x000fe40008000000 */
[----:B------:R-:W-:-:S02]  /*1c20*/  USEL UR21, UR5, URZ, UP0 ;  /* 0x000000ff05157287 */ /* 0x000fc40008000000 */
[----:B------:R-:W-:Y:S02]  /*1c30*/  UIADD3 UR4, UP0, UPT, UR38, 0x180, URZ ;  /* 0x0000018026047890 */ /* 0x000fe4000ff1e0ff */
[----:B------:R-:W-:Y:S01]  /*1c40*/  ULEA UR5, UR21, UR13, 0x3 ;  /* 0x0000000d15057291 */ /* 0x000fe2000f8e18ff */
[----:B------:R-:W-:Y:S01]  /*1c50*/  LOP3.LUT R12, R12, UR6, RZ, 0x3c, !PT ;  /* 0x000000060c0c7c12 */ /* 0x000fe2000f8e3cff */
[----:B------:R-:W-:Y:S02]  /*1c60*/  USHF.L.U32 UR34, UR15, 0x7, URZ ;  /* 0x000000070f227899 */ /* 0x000fe400080006ff */
[----:B------:R-:W-:Y:S01]  /*1c70*/  UIADD3 UR6, UP1, UPT, UR38, 0x80, URZ ;  /* 0x0000008026067890 */ /* 0x000fe2000ff3e0ff */
[----:B-1----:R-:W-:Y:S01]  /*1c80*/  SHF.L.U32 R0, R12, 0x1f, RZ ;  /* 0x0000001f0c007819 */ /* 0x002fe200000006ff */
[----:B------:R-:W-:Y:S02]  /*1c90*/  ULEA UR24, UR24, UR13, 0x1 ;  /* 0x0000000d18187291 */ /* 0x000fe4000f8e08ff */
[----:B------:R-:W-:Y:S01]  /*1ca0*/  UIADD3 UR15, UPT, UPT, UR15, 0x1, URZ ;  /* 0x000000010f0f7890 */ /* 0x000fe2000fffe0ff */
[----:B------:R3:W4:Y:S01]  /*1cb0*/  SYNCS.PHASECHK.TRANS64.TRYWAIT P0, [UR5+0x10], R0 ;  /* 0x00001000ff0075a7 */ /* 0x0007220008001105 */
[----:B------:R-:W-:-:S02]  /*1cc0*/  UIADD3.X UR5, UPT, UPT, URZ, UR39, URZ, UP0, !UPT ;  /* 0x00000027ff057290 */ /* 0x000fc400087fe4ff */
[----:B------:R-:W-:Y:S02]  /*1cd0*/  UIADD3.X UR7, UPT, UPT, URZ, UR39, URZ, UP1, !UPT ;  /* 0x00000027ff077290 */ /* 0x000fe40008ffe4ff */
[----:B------:R-:W-:Y:S02]  /*1ce0*/  UIADD3 UR32, UPT, UPT, UR24, 0x8800, URZ ;  /* 0x0000880018207890 */ /* 0x000fe4000fffe0ff */
[----:B------:R-:W-:Y:S02]  /*1cf0*/  UISETP.NE.AND UP0, UPT, UR15, UR22, UPT ;  /* 0x000000160f00728c */ /* 0x000fe4000bf05270 */
[----:B------:R-:W-:Y:S02]  /*1d00*/  UIADD3 UR26, UPT, UPT, UR34, 0x40, URZ ;  /* 0x00000040221a7890 */ /* 0x000fe4000fffe0ff */
[----:B------:R-:W-:Y:S02]  /*1d10*/  UIADD3 UR24, UPT, UPT, UR24, 0xa800, URZ ;  /* 0x0000a80018187890 */ /* 0x000fe4000fffe0ff */
[----:B------:R-:W-:-:S02]  /*1d20*/  UIADD3 UR16, UPT, UPT, UR8, 0x10800, URZ ;  /* 0x0001080008107890 */ /* 0x000fc4000fffe0ff */
[----:B------:R-:W-:Y:S01]  /*1d30*/  UIADD3 UR8, UPT, UPT, UR8, 0x18800, URZ ;  /* 0x0001880008087890 */ /* 0x000fe2000fffe0ff */
[----:B------:R-:W-:Y:S01]  /*1d40*/  UMOV UR10, 0xff0000 ;  /* 0x00ff0000000a7882 */ /* 0x000fe20000000000 */
[----:B------:R-:W-:Y:S01]  /*1d50*/  UMOV UR30, 0x0 ;  /* 0x00000000001e7882 */ /* 0x000fe20000000000 */
[----:B------:R-:W-:Y:S01]  /*1d60*/  UMOV UR31, 0x10000000 ;  /* 0x10000000001f7882 */ /* 0x000fe20000000000 */
[----:B------:R-:W-:Y:S01]  /*1d70*/  UMOV UR25, UR33 ;  /* 0x0000002100197c82 */ /* 0x000fe20008000000 */
[----:B------:R-:W-:Y:S01]  /*1d80*/  UMOV UR27, UR35 ;  /* 0x00000023001b7c82 */ /* 0x000fe20008000000 */
[----:B------:R-:W-:Y:S01]  /*1d90*/  UMOV UR28, UR36 ;  /* 0x00000024001c7c82 */ /* 0x000fe20008000000 */
[----:B------:R-:W-:Y:S01]  /*1da0*/  UTMALDG.3D.MULTICAST [UR32], [UR6], UR10, desc[UR30] ;  /* 0x00001e20060073b4 */ /* 0x000fe2000801180a */
[----:B------:R-:W-:Y:S01]  /*1db0*/  UMOV UR17, UR33 ;  /* 0x0000002100117c82 */ /* 0x000fe20008000000 */
[----:B------:R-:W-:Y:S01]  /*1dc0*/  UMOV UR20, UR36 ;  /* 0x0000002400147c82 */ /* 0x000fe20008000000 */
[----:B------:R-:W-:Y:S01]  /*1dd0*/  UMOV UR18, UR34 ;  /* 0x0000002200127c82 */ /* 0x000fe20008000000 */
[----:B------:R-:W-:Y:S01]  /*1de0*/  UMOV UR11, UR19 ;  /* 0x00000013000b7c82 */ /* 0x000fe20008000000 */
[----:B------:R-:W-:Y:S01]  /*1df0*/  UMOV UR12, UR36 ;  /* 0x00000024000c7c82 */ /* 0x000fe20008000000 */
[----:B------:R-:W-:Y:S01]  /*1e00*/  UMOV UR9, UR33 ;  /* 0x0000002100097c82 */ /* 0x000fe20008000000 */
[----:B------:R-:W-:Y:S01]  /*1e10*/  UMOV UR14, UR22 ;  /* 0x00000016000e7c82 */ /* 0x000fe20008000000 */
[----:B------:R1:W-:Y:S01]  /*1e20*/  UTMALDG.3D.MULTICAST [UR24], [UR6], UR10, desc[UR30] ;  /* 0x00001e18060073b4 */ /* 0x0003e2000801180a */
[----:B------:R-:W-:Y:S01]  /*1e30*/  UTMALDG.3D [UR16], [UR4], desc[UR30] ;  /* 0x00001e10040075b4 */ /* 0x000fe20008011000 */
[----:B-1----:R-:W-:-:S02]  /*1e40*/  UMOV UR10, UR26 ;  /* 0x0000001a000a7c82 */ /* 0x002fc40008000000 */
[----:B------:R1:W-:Y:S02]  /*1e50*/  UTMALDG.3D [UR8], [UR4], desc[UR30] ;  /* 0x00001e08040075b4 */ /* 0x0003e40008011000 */
[----:B-1----:R-:W-:Y:S01]  /*1e60*/  UMOV UR4, UR21 ;  /* 0x0000001500047c82 */ /* 0x002fe20008000000 */
[----:B---3--:R-:W-:Y:S05]  /*1e70*/  BRA.U UP0, `(.L_x_31) ;  /* 0xfffffffd00187547 */ /* 0x008fea000b83ffff */
.L_x_25:
[----:B------:R-:W-:Y:S01]  /*1e80*/  ULEA UR4, UR21, UR13, 0x3 ;  /* 0x0000000d15047291 */ /* 0x000fe2000f8e18ff */
[----:B-1----:R-:W-:Y:S01]  /*1e90*/  SHF.L.U32 R0, R12, 0x1f, RZ ;  /* 0x0000001f0c007819 */ /* 0x002fe200000006ff */
[----:B------:R-:W-:Y:S01]  /*1ea0*/  @!P1 SYNCS.ARRIVE.TRANS64.A1T0 RZ, [UR13+0x68], RZ ;  /* 0x000068ffffff99a7 */ /* 0x000fe2000810000d */
[----:B------:R-:W-:-:S06]  /*1eb0*/  UISETP.GT.AND UP0, UPT, UR45, UR44, UPT ;  /* 0x0000002c2d00728c */ /* 0x000fcc000bf04270 */
[----:B--2-4-:R1:W2:Y:S03]  /*1ec0*/  SYNCS.PHASECHK.TRANS64.TRYWAIT P0, [UR4+0x10], R0 ;  /* 0x00001000ff0075a7 */ /* 0x0142a60008001104 */
[----:B------:R-:W-:Y:S05]  /*1ed0*/  BRA.U !UP0, `(.L_x_32) ;  /* 0x0000000108ec7547 */ /* 0x000fea000b800000 */
[----:B------:R-:W-:Y:S01]  /*1ee0*/  UIADD3 UR15, UPT, UPT, UR46, UR14, URZ ;  /* 0x0000000e2e0f7290 */ /* 0x000fe2000fffe0ff */
[----:B------:R-:W-:-:S11]  /*1ef0*/  UMOV UR4, UR21 ;  /* 0x0000001500047c82 */ /* 0x000fd60008000000 */
.L_x_38:
[----:B------:R-:W-:Y:S01]  /*1f00*/  ULEA UR33, UR4, UR13, 0x3 ;  /* 0x0000000d04217291 */ /* 0x000fe2000f8e18ff */
[----:B--2---:R-:W-:Y:S01]  /*1f10*/  @!P3 MOV R2, 0x14000 ;  /* 0x000140000002b802 */ /* 0x004fe20000000f00 */
[----:B--2-4-:R-:W-:Y:S10]  /*1f20*/  @P0 BRA `(.L_x_33) ;  /* 0x00000000000c0947 */ /* 0x014ff40003800000 */
[----:B------:R-:W-:-:S04]  /*1f30*/  SHF.L.U32 R3, R12, 0x1f, RZ ;  /* 0x0000001f0c037819 */ /* 0x000fc800000006ff */
[----:B------:R-:W2:Y:S02]  /*1f40*/  SYNCS.PHASECHK.TRANS64.TRYWAIT P0, [UR33+0x10], R3 ;  /* 0x00001003ff0075a7 */ /* 0x000ea40008001121 */
[----:B--2---:R-:W-:Y:S05]  /*1f50*/  @!P0 BRA `(.L_x_34) ;  /* 0x00000078008c8947 */ /* 0x004fea0003800000 */
.L_x_33:
[----:B------:R2:W-:Y:S01]  /*1f60*/  @!P3 SYNCS.ARRIVE.TRANS64 RZ, [UR33], R2 ;  /* 0x00000002ffffb9a7 */ /* 0x0005e20008000021 */
[----:B------:R-:W-:-:S04]  /*1f70*/  ULOP3.LUT UR5, UR29, 0x2, URZ, 0xfc, !UPT ;  /* 0x000000021d057892 */ /* 0x000fc8000f8efcff */
[----:B------:R-:W-:-:S09]  /*1f80*/  UISETP.NE.AND UP0, UPT, UR5, 0x2, UPT ;  /* 0x000000020500788c */ /* 0x000fd2000bf05270 */
[----:B------:R-:W-:Y:S05]  /*1f90*/  BRA.U UP0, `(.L_x_35) ;  /* 0x0000000100047547 */ /* 0x000fea000b800000 */
[----:B------:R-:W-:Y:S05]  /*1fa0*/  BPT.TRAP 0x1 ;  /* 0x000000040000795c */ /* 0x000fea0000300000 */
.L_x_35:
[----:B------:R-:W-:Y:S04]  /*1fb0*/  BSSY.RECONVERGENT B0, `(.L_x_36) ;  /* 0x0000003000007945 */ /* 0x000fe80003800200 */
[----:B------:R-:W-:Y:S05]  /*1fc0*/  @P2 BRA `(.L_x_37) ;  /* 0x0000000000042947 */ /* 0x000fea0003800000 */
[----:B------:R-:W-:Y:S05]  /*1fd0*/  BPT.TRAP 0x1 ;  /* 0x000000040000795c */ /* 0x000fea0000300000 */
.L_x_37:
[----:B------:R-:W-:Y:S05]  /*1fe0*/  BSYNC.RECONVERGENT B0 ;  /* 0x0000000000007941 */ /* 0x000fea0003800200 */
.L_x_36:
        /* <DEDUP_REMOVED lines=42> */
.L_x_32:
[C---:B------:R-:W-:Y:S01]  /*2290*/  LEA R3, R11.reuse, UR13, 0x3 ;  /* 0x0000000d0b037c11 */ /* 0x040fe2000f8e18ff */
[----:B------:R-:W-:Y:S01]  /*22a0*/  NOP ;  /* 0x0000000000007918 */ /* 0x000fe20000000000 */
[----:B-1----:R-:W-:Y:S02]  /*22b0*/  SHF.L.U32 R0, R10, 0x1f, RZ ;  /* 0x0000001f0a007819 */ /* 0x002fe400000006ff */
[----:B------:R-:W-:Y:S02]  /*22c0*/  LEA R5, R11, UR13, 0x4 ;  /* 0x0000000d0b057c11 */ /* 0x000fe4000f8e20ff */
[----:B--2-4-:R-:W1:Y:S02]  /*22d0*/  SYNCS.PHASECHK.TRANS64.TRYWAIT P0, [R3+URZ+0x70], R0 ;  /* 0x00007000030075a7 */ /* 0x014e6400080011ff */
[----:B-1----:R-:W-:Y:S05]  /*22e0*/  @!P0 BRA `(.L_x_39) ;  /* 0x0000007400c08947 */ /* 0x002fea0003800000 */
.L_x_139:
[----:B------:R-:W2:Y:S01]  /*22f0*/  LDS.128 R4, [R5+0x100] ;  /* 0x0001000005047984 */ /* 0x000ea20000000c00 */
[----:B------:R-:W-:Y:S01]  /*2300*/  UISETP.GE.AND UP0, UPT, UR42, 0x1, UPT ;  /* 0x000000012a00788c */ /* 0x000fe2000bf06270 */
[----:B------:R-:W-:Y:S01]  /*2310*/  @!PT LDS RZ, [RZ] ;  /* 0x00000000fffff984 */ /* 0x000fe20000000800 */
[----:B------:R-:W-:Y:S01]  /*2320*/  @!PT LDS RZ, [RZ] ;  /* 0x00000000fffff984 */ /* 0x000fe20000000800 */
[----:B------:R-:W-:Y:S01]  /*2330*/  @!PT LDS RZ, [RZ] ;  /* 0x00000000fffff984 */ /* 0x000fe20000000800 */
[----:B------:R-:W-:Y:S01]  /*2340*/  @!PT LDS RZ, [RZ] ;  /* 0x00000000fffff984 */ /* 0x000fe20000000800 */
[----:B------:R3:W-:Y:S06]  /*2350*/  MEMBAR.ALL.CTA ;  /* 0x0000000000007992 */ /* 0x0007ec0000008000 */
[----:B---3--:R-:W3:Y:S01]  /*2360*/  FENCE.VIEW.ASYNC.S ;  /* 0x00000000000073c6 */ /* 0x008ee20000000000 */
[----:B--2---:R-:W-:-:S13]  /*2370*/  LOP3.LUT P0, RZ, R6, 0x1, RZ, 0xc0, !PT ;  /* 0x0000000106ff7812 */ /* 0x004fda000780c0ff */
[----:B---3--:R-:W-:Y:S01]  /*2380*/  VOTEU.ANY UP1, P0 ;  /* 0x0000000000ff7886 */ /* 0x008fe20000020100 */
[----:B------:R-:W-:-:S13]  /*2390*/  PLOP3.LUT P0, PT, PT, PT, UP1, 0x80, 0x8 ;  /* 0x000000000008781c */ /* 0x000fda0003f0f018 */
[----:B-1----:R-:W-:Y:S02]  /*23a0*/  @P0 LOP3.LUT R0, R5, 0xffff, RZ, 0xc0, !PT ;  /* 0x0000ffff05000812 */ /* 0x002fe400078ec0ff */
[----:B------:R-:W-:Y:S02]  /*23b0*/  @P0 MOV R2, R4 ;  /* 0x0000000400020202 */ /* 0x000fe40000000f00 */
[----:B------:R-:W-:Y:S01]  /*23c0*/  @P0 R2UR UR5, R0 ;  /* 0x00000000000502ca */ /* 0x000fe200000e0000 */
[----:B------:R-:W-:Y:S01]  /*23d0*/  VIADD R0, R3, 0x80 ;  /* 0x0000008003007836 */ /* 0x000fe20000000000 */
[----:B------:R-:W-:Y:S02]  /*23e0*/  @P0 SHF.R.U32.HI R4, RZ, 0x10, R5 ;  /* 0x00000010ff040819 */ /* 0x000fe40000011605 */
[----:B------:R-:W-:Y:S02]  /*23f0*/  @P0 R2UR UR6, R2 ;  /* 0x00000000020602ca */ /* 0x000fe400000e0000 */
[----:B------:R-:W-:-:S02]  /*2400*/  PRMT R0, RZ, 0x654, R0 ;  /* 0x00000654ff007816 */ /* 0x000fc40000000000 */
[----:B------:R-:W-:Y:S02]  /*2410*/  @P0 R2UR UR4, R4 ;  /* 0x00000000040402ca */ /* 0x000fe400000e0000 */
[----:B------:R1:W-:Y:S03]  /*2420*/  SYNCS.ARRIVE.TRANS64.RED.A1T0 RZ, [R0+URZ], RZ ;  /* 0x000000ff00ff79a7 */ /* 0x0003e600081004ff */
[----:B------:R-:W-:-:S04]  /*2430*/  @UP1 UMOV UR37, UR5 ;  /* 0x0000000500251c82 */ /* 0x000fc80008000000 */
[----:B------:R-:W-:-:S04]  /*2440*/  @UP1 UMOV UR40, UR6 ;  /* 0x0000000600281c82 */ /* 0x000fc80008000000 */
[----:B------:R-:W-:Y:S01]  /*2450*/  @UP1 UMOV UR36, UR4 ;  /* 0x0000000400241c82 */ /* 0x000fe20008000000 */
[----:B------:R-:W-:Y:S05]  /*2460*/  BRA.U !UP0, `(.L_x_40) ;  /* 0x0000000108d47547 */ /* 0x000fea000b800000 */
[----:B------:R-:W2:Y:S01]  /*2470*/  LDCU.128 UR16, c[0x0][0xb10] ;  /* 0x00016200ff1077ac */ /* 0x000ea20008000c00 */
[----:B------:R-:W3:Y:S01]  /*2480*/  LDCU UR12, c[0x0][0xb20] ;  /* 0x00016400ff0c77ac */ /* 0x000ee20008000800 */
[----:B------:R-:W4:Y:S01]  /*2490*/  LDCU UR20, c[0x0][0xb0c] ;  /* 0x00016180ff1477ac */ /* 0x000f220008000800 */
[----:B------:R-:W1:Y:S01]  /*24a0*/  LDCU.64 UR8, c[0x0][0xb28] ;  /* 0x00016500ff0877ac */ /* 0x000e620008000a00 */
[----:B------:R-:W-:Y:S02]  /*24b0*/  UISETP.NE.AND UP3, UPT, UR42, 0x1, UPT ;  /* 0x000000012a00788c */ /* 0x000fe4000bf65270 */
[----:B--2---:R-:W-:Y:S02]  /*24c0*/  UIMAD.WIDE.U32 UR6, UR41, UR19, URZ ;  /* 0x00000013290672a5 */ /* 0x004fe4000f8e00ff */
[----:B------:R-:W-:Y:S02]  /*24d0*/  UIMAD.WIDE.U32 UR4, UR43, UR16, URZ ;  /* 0x000000102b0472a5 */ /* 0x000fe4000f8e00ff */
[----:B------:R-:W-:-:S02]  /*24e0*/  UISETP.NE.AND UP0, UPT, UR18, 0x1, UPT ;  /* 0x000000011200788c */ /* 0x000fc4000bf05270 */
[----:B------:R-:W-:Y:S01]  /*24f0*/  UIMAD.WIDE.U32 UR24, UR37, UR19, URZ ;  /* 0x00000013251872a5 */ /* 0x000fe2000f8e00ff */
[----:B------:R-:W-:Y:S02]  /*2500*/  UMOV UR6, UR7 ;  /* 0x0000000700067c82 */ /* 0x000fe40008000000 */
[----:B------:R-:W-:Y:S01]  /*2510*/  UMOV UR4, UR5 ;  /* 0x0000000500047c82 */ /* 0x000fe20008000000 */
[----:B---3--:R-:W-:Y:S02]  /*2520*/  USHF.R.U32.HI UR6, URZ, UR12, UR6 ;  /* 0x0000000cff067299 */ /* 0x008fe40008011606 */
[----:B----4-:R-:W-:Y:S02]  /*2530*/  UISETP.NE.AND UP2, UPT, UR20, 0x1, UPT ;  /* 0x000000011400788c */ /* 0x010fe4000bf45270 */
[----:B------:R-:W-:Y:S02]  /*2540*/  USHF.R.U32.HI UR4, URZ, UR17, UR4 ;  /* 0x00000011ff047299 */ /* 0x000fe40008011604 */
[----:B------:R-:W-:-:S02]  /*2550*/  USEL UR5, UR41, UR6, !UP0 ;  /* 0x0000000629057287 */ /* 0x000fc4000c000000 */
[----:B------:R-:W-:Y:S02]  /*2560*/  USEL UR6, UR43, UR4, !UP2 ;  /* 0x000000042b067287 */ /* 0x000fe4000d000000 */
[----:B-1----:R-:W-:Y:S01]  /*2570*/  UIMAD.WIDE.U32 UR10, UR5, UR8, URZ ;  /* 0x00000008050a72a5 */ /* 0x002fe2000f8e00ff */
[----:B------:R-:W-:Y:S01]  /*2580*/  UMOV UR4, UR25 ;  /* 0x0000001900047c82 */ /* 0x000fe20008000000 */
[----:B------:R-:W-:Y:S02]  /*2590*/  UIMAD.WIDE.U32 UR14, UR40, UR16, URZ ;  /* 0x00000010280e72a5 */ /* 0x000fe4000f8e00ff */
[----:B------:R-:W-:-:S03]  /*25a0*/  UIMAD.WIDE.U32 UR24, UR6, UR8, URZ ;  /* 0x00000008061872a5 */ /* 0x000fc6000f8e00ff */
[----:B------:R-:W-:Y:S01]  /*25b0*/  UMOV UR10, UR11 ;  /* 0x0000000b000a7c82 */ /* 0x000fe20008000000 */
[----:B------:R-:W-:Y:S02]  /*25c0*/  USHF.R.U32.HI UR4, URZ, UR12, UR4 ;  /* 0x0000000cff047299 */ /* 0x000fe40008011604 */
[----:B------:R-:W-:Y:S01]  /*25d0*/  @UP3 USHF.R.U32.HI UR5, URZ, UR9, UR10 ;  /* 0x00000009ff053299 */ /* 0x000fe2000801160a */
[----:B------:R-:W-:Y:S01]  /*25e0*/  UMOV UR14, UR15 ;  /* 0x0000000f000e7c82 */ /* 0x000fe20008000000 */
[----:B------:R-:W-:Y:S01]  /*25f0*/  UMOV UR24, UR25 ;  /* 0x0000001900187c82 */ /* 0x000fe20008000000 */
[----:B------:R-:W-:Y:S02]  /*2600*/  USHF.R.U32.HI UR17, URZ, UR17, UR14 ;  /* 0x00000011ff117299 */ /* 0x000fe4000801160e */
[----:B------:R-:W-:Y:S02]  /*2610*/  USEL UR4, UR37, UR4, !UP0 ;  /* 0x0000000425047287 */ /* 0x000fe4000c000000 */
[----:B------:R-:W-:-:S02]  /*2620*/  @UP3 USHF.R.U32.HI UR6, URZ, UR9, UR24 ;  /* 0x00000009ff063299 */ /* 0x000fc40008011618 */
[----:B------:R-:W-:Y:S02]  /*2630*/  UIMAD UR7, UR42, UR5, URZ ;  /* 0x000000052a0772a4 */ /* 0x000fe4000f8e02ff */
[----:B------:R-:W-:Y:S02]  /*2640*/  USEL UR5, UR40, UR17, !UP2 ;  /* 0x0000001128057287 */ /* 0x000fe4000d000000 */
[----:B------:R-:W-:Y:S02]  /*2650*/  UIMAD UR10, UR42, UR6, URZ ;  /* 0x000000062a0a72a4 */ /* 0x000fe4000f8e02ff */
[----:B------:R-:W-:Y:S02]  /*2660*/  UISETP.GE.AND UP0, UPT, UR4, UR7, UPT ;  /* 0x000000070400728c */ /* 0x000fe4000bf06270 */
[----:B------:R-:W-:Y:S02]  /*2670*/  UIMAD.WIDE.U32 UR14, UR4, UR8, URZ ;  /* 0x00000008040e72a5 */ /* 0x000fe4000f8e00ff */
[----:B------:R-:W-:-:S02]  /*2680*/  UISETP.GE.OR UP0, UPT, UR5, UR10, UP0 ;  /* 0x0000000a0500728c */ /* 0x000fc40008706670 */
        /* <DEDUP_REMOVED lines=19> */
.L_x_40:
[----:B------:R-:W2:Y:S02]  /*27c0*/  LDCU UR4, c[0x0][0xb30] ;  /* 0x00016600ff0477ac */ /* 0x000ea40008000800 */
[----:B--2---:R-:W-:-:S09]  /*27d0*/  UISETP.NE.AND UP0, UPT, UR4, 0x1, UPT ;  /* 0x000000010400788c */ /* 0x004fd2000bf05270 */
[----:B------:R-:W-:Y:S05]  /*27e0*/  BRA.U UP0, `(.L_x_41) ;  /* 0x0000000100447547 */ /* 0x000fea000b800000 */
[----:B------:R-:W2:Y:S01]  /*27f0*/  LDCU.128 UR8, c[0x0][0xb10] ;  /* 0x00016200ff0877ac */ /* 0x000ea20008000c00 */
[----:B------:R-:W3:Y:S01]  /*2800*/  LDCU UR12, c[0x0][0xb0c] ;  /* 0x00016180ff0c77ac */ /* 0x000ee20008000800 */
[----:B------:R-:W4:Y:S01]  /*2810*/  LDCU UR14, c[0x0][0xb20] ;  /* 0x00016400ff0e77ac */ /* 0x000f220008000800 */
[----:B--2---:R-:W-:Y:S02]  /*2820*/  UIMAD.WIDE.U32 UR6, UR40, UR8, URZ ;  /* 0x00000008280672a5 */ /* 0x004fe4000f8e00ff */
[----:B------:R-:W-:Y:S02]  /*2830*/  UIMAD.WIDE.U32 UR4, UR37, UR11, URZ ;  /* 0x0000000b250472a5 */ /* 0x000fe4000f8e00ff */
[----:B---3--:R-:W-:Y:S02]  /*2840*/  UISETP.NE.AND UP2, UPT, UR12, 0x1, UPT ;  /* 0x000000010c00788c */ /* 0x008fe4000bf45270 */
[----:B------:R-:W-:Y:S01]  /*2850*/  UISETP.NE.AND UP0, UPT, UR10, 0x1, UPT ;  /* 0x000000010a00788c */ /* 0x000fe2000bf05270 */
[----:B------:R-:W-:-:S02]  /*2860*/  UMOV UR6, UR7 ;  /* 0x0000000700067c82 */ /* 0x000fc40008000000 */
[----:B------:R-:W-:Y:S01]  /*2870*/  UMOV UR4, UR5 ;  /* 0x0000000500047c82 */ /* 0x000fe20008000000 */
[----:B------:R-:W-:Y:S02]  /*2880*/  USHF.R.U32.HI UR9, URZ, UR9, UR6 ;  /* 0x00000009ff097299 */ /* 0x000fe40008011606 */
[----:B----4-:R-:W-:Y:S02]  /*2890*/  USHF.R.U32.HI UR4, URZ, UR14, UR4 ;  /* 0x0000000eff047299 */ /* 0x010fe40008011604 */
[----:B------:R-:W-:Y:S02]  /*28a0*/  USEL UR5, UR40, UR9, !UP2 ;  /* 0x0000000928057287 */ /* 0x000fe4000d000000 */
[----:B------:R-:W-:-:S04]  /*28b0*/  USEL UR4, UR37, UR4, !UP0 ;  /* 0x0000000425047287 */ /* 0x000fc8000c000000 */
[----:B------:R-:W-:Y:S02]  /*28c0*/  UIADD3 UR6, UPT, UPT, UR5, -UR4, URZ ;  /* 0x8000000405067290 */ /* 0x000fe4000fffe0ff */
[----:B------:R-:W-:Y:S02]  /*28d0*/  UIADD3 UR4, UPT, UPT, -UR5, UR4, URZ ;  /* 0x0000000405047290 */ /* 0x000fe4000fffe1ff */
[----:B------:R-:W-:Y:S02]  /*28e0*/  UIMAD UR37, UR6, UR10, UR37 ;  /* 0x0000000a062572a4 */ /* 0x000fe4000f8e0225 */
[----:B------:R-:W-:-:S12]  /*28f0*/  UIMAD UR40, UR4, UR12, UR40 ;  /* 0x0000000c042872a4 */ /* 0x000fd8000f8e0228 */
.L_x_41:
[----:B------:R-:W-:Y:S01]  /*2900*/  VIADD R11, R11, 0x1 ;  /* 0x000000010b0b7836 */ /* 0x000fe20000000000 */
[----:B------:R-:W-:Y:S01]  /*2910*/  R2UR UR4, R83 ;  /* 0x00000000530472ca */ /* 0x000fe200000e0000 */
[----:B------:R-:W-:Y:S01]  /*2920*/  UIADD3 UR20, UPT, UPT, UR37, UR63, URZ ;  /* 0x0000003f25147290 */ /* 0x000fe2000fffe0ff */
[----:B------:R-:W-:Y:S02]  /*2930*/  PLOP3.LUT P1, PT, PT, PT, PT, 0x80, 0x8 ;  /* 0x000000000008781c */ /* 0x000fe40003f2f070 */
[----:B------:R-:W-:-:S04]  /*2940*/  ISETP.NE.AND P0, PT, R11, 0x2, PT ;  /* 0x000000020b00780c */ /* 0x000fc80003f05270 */
[----:B------:R-:W-:Y:S02]  /*2950*/  SEL R3, RZ, 0x1, P0 ;  /* 0x00000001ff037807 */ /* 0x000fe40000000000 */
[----:B------:R-:W-:Y:S02]  /*2960*/  SEL R11, R11, RZ, P0 ;  /* 0x000000ff0b0b7207 */ /* 0x000fe40000000000 */
[----:B------:R-:W-:Y:S01]  /*2970*/  LOP3.LUT R10, R10, R3, RZ, 0x3c, !PT ;  /* 0x000000030a0a7212 */ /* 0x000fe200078e3cff */
[----:B------:R-:W-:Y:S01]  /*2980*/  UIADD3 UR16, UPT, UPT, UR40, UR4, URZ ;  /* 0x0000000428107290 */ /* 0x000fe2000fffe0ff */
[----:B------:R-:W-:Y:S11]  /*2990*/  BRA.U UP1, `(.L_x_42) ;  /* 0xffffffed01e07547 */ /* 0x000ff6000b83ffff */
[----:B------:R-:W-:Y:S01]  /*29a0*/  UIADD3 UR13, UPT, UPT, UR13, 0x10, URZ ;  /* 0x000000100d0d7890 */ /* 0x000fe2000fffe0ff */
[----:B------:R-:W-:-:S03]  /*29b0*/  SHF.L.U32 R3, R12, 0x1f, RZ ;  /* 0x0000001f0c037819 */ /* 0x000fc600000006ff */
[----:B------:R-:W-:-:S09]  /*29c0*/  ULEA UR4, UR21, UR13, 0x3 ;  /* 0x0000000d15047291 */ /* 0x000fd2000f8e18ff */
[----:B------:R-:W2:Y:S02]  /*29d0*/  SYNCS.PHASECHK.TRANS64.TRYWAIT P0, [UR4], R3 ;  /* 0x00000003ff0075a7 */ /* 0x000ea40008001104 */
[----:B--2---:R-:W-:Y:S05]  /*29e0*/  @!P0 BRA `(.L_x_43) ;  /* 0x0000007000148947 */ /* 0x004fea0003800000 */
.L_x_141:
[----:B------:R-:W-:-:S04]  /*29f0*/  UIADD3 UR4, UPT, UPT, UR21, 0x1, URZ ;  /* 0x0000000115047890 */ /* 0x000fc8000fffe0ff */
[----:B------:R-:W-:-:S04]  /*2a00*/  UISETP.NE.AND UP0, UPT, UR4, 0x2, UPT ;  /* 0x000000020400788c */ /* 0x000fc8000bf05270 */
[----:B------:R-:W-:Y:S02]  /*2a10*/  USEL UR5, URZ, 0x1, UP0 ;  /* 0x00000001ff057887 */ /* 0x000fe40008000000 */
[----:B------:R-:W-:-:S04]  /*2a20*/  USEL UR4, UR4, URZ, UP0 ;  /* 0x000000ff04047287 */ /* 0x000fc80008000000 */
[----:B------:R-:W-:Y:S01]  /*2a30*/  ULEA UR4, UR4, UR13, 0x3 ;  /* 0x0000000d04047291 */ /* 0x000fe2000f8e18ff */
[----:B-1----:R-:W-:-:S04]  /*2a40*/  LOP3.LUT R3, R12, UR5, RZ, 0x3c, !PT ;  /* 0x000000050c037c12 */ /* 0x002fc8000f8e3cff */
[----:B------:R-:W-:Y:S01]  /*2a50*/  SHF.L.U32 R3, R3, 0x1f, RZ ;  /* 0x0000001f03037819 */ /* 0x000fe200000006ff */
[----:B------:R-:W-:-:S07]  /*2a60*/  IMAD.U32 R0, RZ, RZ, UR4 ;  /* 0x00000004ff007e24 */ /* 0x000fce000f8e00ff */
.L_x_44:
[----:B-1----:R1:W2:Y:S02]  /*2a70*/  SYNCS.PHASECHK.TRANS64.TRYWAIT P0, [R0+URZ], R3 ;  /* 0x00000003000075a7 */ /* 0x0022a400080011ff */
[----:B--2---:R-:W-:Y:S05]  /*2a80*/  @!P0 NANOSLEEP.SYNCS 0x989680 ;  /* 0x009896800000895d */ /* 0x004fea0003900000 */
[----:B------:R-:W2:Y:S02]  /*2a90*/  @!P0 SYNCS.PHASECHK.TRANS64 P0, [R0+URZ], R3 ;  /* 0x00000003000085a7 */ /* 0x000ea400080010ff */
[----:B--2---:R-:W-:Y:S05]  /*2aa0*/  @P0 EXIT ;  /* 0x000000000000094d */ /* 0x004fea0003800000 */
[----:B------:R-:W-:Y:S05]  /*2ab0*/  BRA `(.L_x_44) ;  /* 0xfffffffc00ec7947 */ /* 0x000fea000383ffff */
.L_x_22:
[----:B------:R-:W-:-:S04]  /*2ac0*/  UISETP.NE.AND UP0, UPT, UR47, URZ, UPT ;  /* 0x000000ff2f00728c */ /* 0x000fc8000bf05270 */
[----:B------:R-:W-:-:S09]  /*2ad0*/  UISETP.NE.OR UP0, UPT, UR17, 0x1, UP0 ;  /* 0x000000011100788c */ /* 0x000fd20008705670 */
[----:B------:R-:W-:Y:S05]  /*2ae0*/  BRA.U UP0, `(.L_x_45) ;  /* 0x0000000500487547 */ /* 0x000fea000b800000 */
[----:B------:R-:W-:Y:S01]  /*2af0*/  ISETP.GE.U32.AND P2, PT, R0, 0x8, PT ;  /* 0x000000080000780c */ /* 0x000fe20003f46070 */
[----:B------:R-:W-:Y:S01]  /*2b00*/  IMAD.MOV.U32 R12, RZ, RZ, 0x1 ;  /* 0x00000001ff0c7424 */ /* 0x000fe200078e00ff */
[----:B------:R-:W-:Y:S02]  /*2b10*/  CS2R R10, SRZ ;  /* 0x00000000000a7805 */ /* 0x000fe4000001ff00 */
[----:B------:R-:W-:Y:S01]  /*2b20*/  CS2R R8, SRZ ;  /* 0x0000000000087805 */ /* 0x000fe2000001ff00 */
[----:B------:R-:W-:Y:S01]  /*2b30*/  UMOV UR6, 0x400 ;  /* 0x0000040000067882 */ /* 0x000fe20000000000 */
[----:B------:R-:W-:Y:S01]  /*2b40*/  UMOV UR5, URZ ;  /* 0x000000ff00057c82 */ /* 0x000fe20008000000 */
[----:B------:R-:W-:-:S12]  /*2b50*/  ULEA UR6, UR47, UR6, 0x18 ;  /* 0x000000062f067291 */ /* 0x000fd8000f8ec0ff */
.L_x_49:
[----:B------:R-:W-:Y:S02]  /*2b60*/  LEA R2, R8, UR6, 0x3 ;  /* 0x0000000608027c11 */ /* 0x000fe4000f8e18ff */
[----:B------:R-:W-:-:S03]  /*2b70*/  SHF.L.U32 R5, R9, 0x1f, RZ ;  /* 0x0000001f09057819 */ /* 0x000fc600000006ff */
[----:B------:R-:W-:Y:S01]  /*2b80*/  VIADD R4, R2, 0xe0 ;  /* 0x000000e002047836 */ /* 0x000fe20000000000 */
[----:B------:R-:W1:Y:S02]  /*2b90*/  SYNCS.PHASECHK.TRANS64.TRYWAIT P0, [R2+URZ+0xd0], R5 ;  /* 0x0000d005020075a7 */ /* 0x000e6400080011ff */
[----:B-1----:R-:W-:Y:S05]  /*2ba0*/  @!P0 BRA `(.L_x_46) ;  /* 0x0000006c00bc8947 */ /* 0x002fea0003800000 */
.L_x_142:
[----:B------:R-:W-:Y:S01]  /*2bb0*/  ULEA UR4, UR5, UR6, 0x3 ;  /* 0x0000000605047291 */ /* 0x000fe2000f8e18ff */
[----:B------:R-:W-:Y:S02]  /*2bc0*/  PRMT R4, RZ, 0x654, R4 ;  /* 0x00000654ff047816 */ /* 0x000fe40000000004 */
[----:B-1----:R-:W-:Y:S01]  /*2bd0*/  SHF.L.U32 R5, R12, 0x1f, RZ ;  /* 0x0000001f0c057819 */ /* 0x002fe200000006ff */
[----:B------:R-:W-:Y:S01]  /*2be0*/  UIADD3 UR7, UPT, UPT, UR4, 0x70, URZ ;  /* 0x0000007004077890 */ /* 0x000fe2000fffe0ff */
[----:B------:R1:W-:Y:S05]  /*2bf0*/  SYNCS.ARRIVE.TRANS64.RED.A1T0 RZ, [R4+URZ], RZ ;  /* 0x000000ff04ff79a7 */ /* 0x0003ea00081004ff */
[----:B------:R-:W-:Y:S01]  /*2c00*/  IMAD.U32 R7, RZ, RZ, UR7 ;  /* 0x00000007ff077e24 */ /* 0x000fe2000f8e00ff */
[----:B------:R-:W2:Y:S04]  /*2c10*/  SYNCS.PHASECHK.TRANS64.TRYWAIT P0, [UR4+0x80], R5 ;  /* 0x00008005ff0075a7 */ /* 0x000ea80008001104 */
[----:B------:R-:W-:Y:S01]  /*2c20*/  PRMT R6, R0, 0x654, R7 ;  /* 0x0000065400067816 */ /* 0x000fe20000000007 */
[----:B-1----:R-:W-:Y:S01]  /*2c30*/  @!P2 IMAD.MOV.U32 R4, RZ, RZ, 0x10 ;  /* 0x00000010ff04a424 */ /* 0x002fe200078e00ff */
[----:B--2---:R-:W-:Y:S06]  /*2c40*/  @!P0 BRA `(.L_x_47) ;  /* 0x0000006c00a88947 */ /* 0x004fec0003800000 */
.L_x_144:
[----:B------:R-:W-:Y:S01]  /*2c50*/  ULEA UR8, UR5, UR6, 0x4 ;  /* 0x0000000605087291 */ /* 0x000fe2000f8e20ff */
[----:B------:R-:W-:Y:S01]  /*2c60*/  SEL R3, R6, R3, !P2 ;  /* 0x0000000306037207 */ /* 0x000fe20005000000 */
[----:B------:R-:W-:Y:S01]  /*2c70*/  UIADD3 UR9, UPT, UPT, UR4, 0x70, URZ ;  /* 0x0000007004097890 */ /* 0x000fe2000fffe0ff */
[----:B-1----:R-:W-:Y:S01]  /*2c80*/  LEA R2, R11, UR6, 0x3 ;  /* 0x000000060b027c11 */ /* 0x002fe2000f8e18ff */
[----:B------:R-:W-:Y:S01]  /*2c90*/  UIADD3 UR8, UPT, UPT, UR8, 0x100, URZ ;  /* 0x0000010008087890 */ /* 0x000fe2000fffe0ff */
[----:B------:R-:W-:Y:S01]  /*2ca0*/  SHF.L.U32 R5, R10, 0x1f, RZ ;  /* 0x0000001f0a057819 */ /* 0x000fe200000006ff */
[----:B------:R1:W-:Y:S01]  /*2cb0*/  @!P2 SYNCS.ARRIVE.TRANS64.RED RZ, [R3+URZ], R4 ;  /* 0x0000000403ffa9a7 */ /* 0x0003e200080004ff */
[----:B------:R-:W-:Y:S01]  /*2cc0*/  UIADD3 UR4, UPT, UPT, UR5, 0x1, URZ ;  /* 0x0000000105047890 */ /* 0x000fe2000fffe0ff */
[----:B------:R-:W-:-:S03]  /*2cd0*/  VIADD R8, R8, 0x1 ;  /* 0x0000000108087836 */ /* 0x000fc60000000000 */
[----:B------:R-:W-:Y:S02]  /*2ce0*/  UISETP.NE.AND UP0, UPT, UR4, 0x2, UPT ;  /* 0x000000020400788c */ /* 0x000fe4000bf05270 */
[----:B------:R-:W-:Y:S06]  /*2cf0*/  UGETNEXTWORKID.BROADCAST [UR8], [UR9] ;  /* 0x00000000080073ca */ /* 0x000fec0008000100 */
[----:B------:R-:W-:Y:S01]  /*2d00*/  USEL UR7, URZ, 0x1, UP0 ;  /* 0x00000001ff077887 */ /* 0x000fe20008000000 */
[----:B------:R-:W-:Y:S01]  /*2d10*/  ISETP.NE.AND P0, PT, R8, 0x2, PT ;  /* 0x000000020800780c */ /* 0x000fe20003f05270 */
[----:B------:R-:W-:Y:S01]  /*2d20*/  USEL UR5, UR4, URZ, UP0 ;  /* 0x000000ff04057287 */ /* 0x000fe20008000000 */
[----:B------:R-:W2:Y:S03]  /*2d30*/  SYNCS.PHASECHK.TRANS64.TRYWAIT P1, [R2+URZ+0x70], R5 ;  /* 0x00007005020075a7 */ /* 0x000ea600080211ff */
[----:B------:R-:W-:Y:S01]  /*2d40*/  LOP3.LUT R12, R12, UR7, RZ, 0x3c, !PT ;  /* 0x000000070c0c7c12 */ /* 0x000fe2000f8e3cff */
[----:B-12---:R-:W-:Y:S07]  /*2d50*/  @!P1 BRA `(.L_x_48) ;  /* 0x0000006c007c9947 */ /* 0x006fee0003800000 */
.L_x_145:
[C---:B------:R-:W-:Y:S01]  /*2d60*/  LEA R4, R11.reuse, UR6, 0x4 ;  /* 0x000000060b047c11 */ /* 0x040fe2000f8e20ff */
[----:B-1----:R-:W-:Y:S01]  /*2d70*/  VIADD R2, R2, 0x80 ;  /* 0x0000008002027836 */ /* 0x002fe20000000000 */
[----:B------:R-:W-:Y:S01]  /*2d80*/  SEL R8, R8, RZ, P0 ;  /* 0x000000ff08087207 */ /* 0x000fe20000000000 */
[----:B------:R-:W-:-:S03]  /*2d90*/  VIADD R11, R11, 0x1 ;  /* 0x000000010b0b7836 */ /* 0x000fc60000000000 */
[----:B------:R-:W1:Y:S01]  /*2da0*/  LDS.128 R4, [R4+0x100] ;  /* 0x0001000004047984 */ /* 0x000e620000000c00 */
[----:B------:R-:W-:Y:S02]  /*2db0*/  PRMT R2, RZ, 0x654, R2 ;  /* 0x00000654ff027816 */ /* 0x000fe40000000002 */
[C---:B------:R-:W-:Y:S01]  /*2dc0*/  ISETP.NE.AND P1, PT, R11.reuse, 0x2, PT ;  /* 0x000000020b00780c */ /* 0x040fe20003f25270 */
[----:B------:R-:W-:Y:S01]  /*2dd0*/  @!PT LDS RZ, [RZ] ;  /* 0x00000000fffff984 */ /* 0x000fe20000000800 */
[----:B------:R-:W-:Y:S01]  /*2de0*/  @!PT LDS RZ, [RZ] ;  /* 0x00000000fffff984 */ /* 0x000fe20000000800 */
[----:B------:R-:W-:Y:S01]  /*2df0*/  @!PT LDS RZ, [RZ] ;  /* 0x00000000fffff984 */ /* 0x000fe20000000800 */
[----:B------:R-:W-:Y:S01]  /*2e00*/  @!PT LDS RZ, [RZ] ;  /* 0x00000000fffff984 */ /* 0x000fe20000000800 */
[----:B------:R2:W-:Y:S06]  /*2e10*/  MEMBAR.ALL.CTA ;  /* 0x0000000000007992 */ /* 0x0005ec0000008000 */
[----:B--2---:R-:W2:Y:S01]  /*2e20*/  FENCE.VIEW.ASYNC.S ;  /* 0x00000000000073c6 */ /* 0x004ea20000000000 */
[----:B------:R-:W-:Y:S01]  /*2e30*/  SEL R11, R11, RZ, P1 ;  /* 0x000000ff0b0b7207 */ /* 0x000fe20000800000 */
[----:B--2---:R2:W-:Y:S01]  /*2e40*/  SYNCS.ARRIVE.TRANS64.RED.A1T0 RZ, [R2+URZ], RZ ;  /* 0x000000ff02ff79a7 */ /* 0x0045e200081004ff */
[----:B-1----:R-:W-:-:S02]  /*2e50*/  LOP3.LUT P3, RZ, R6, 0x1, RZ, 0xc0, !PT ;  /* 0x0000000106ff7812 */ /* 0x002fc4000786c0ff */
[----:B------:R-:W-:-:S04]  /*2e60*/  SEL R5, RZ, 0x1, P1 ;  /* 0x00000001ff057807 */ /* 0x000fc80000800000 */
[----:B------:R-:W-:Y:S02]  /*2e70*/  LOP3.LUT R10, R10, R5, RZ, 0x3c, !PT ;  /* 0x000000050a0a7212 */ /* 0x000fe400078e3cff */
[----:B--2---:R-:W-:-:S04]  /*2e80*/  SEL R2, RZ, 0x1, P0 ;  /* 0x00000001ff027807 */ /* 0x004fc80000000000 */
[----:B------:R-:W-:Y:S01]  /*2e90*/  LOP3.LUT R9, R9, R2, RZ, 0x3c, !PT ;  /* 0x0000000209097212 */ /* 0x000fe200078e3cff */
[----:B------:R-:W-:Y:S06]  /*2ea0*/  @P3 BRA `(.L_x_49) ;  /* 0xfffffffc002c3947 */ /* 0x000fec000383ffff */
[----:B------:R-:W-:Y:S01]  /*2eb0*/  ULEA UR4, UR5, UR6, 0x3 ;  /* 0x0000000605047291 */ /* 0x000fe2000f8e18ff */
[----:B------:R-:W-:-:S08]  /*2ec0*/  SHF.L.U32 R3, R12, 0x1f, RZ ;  /* 0x0000001f0c037819 */ /* 0x000fd000000006ff */
[----:B------:R-:W1:Y:S02]  /*2ed0*/  SYNCS.PHASECHK.TRANS64 P0, [UR4+0x80], R3 ;  /* 0x00008003ff0075a7 */ /* 0x000e640008001004 */
[----:B-1----:R-:W-:Y:S05]  /*2ee0*/  @P0 BRA `(.L_x_50) ;  /* 0x0000000000080947 */ /* 0x002fea0003800000 */
[----:B------:R-:W1:Y:S02]  /*2ef0*/  SYNCS.PHASECHK.TRANS64.TRYWAIT P0, [UR4+0x80], R3 ;  /* 0x00008003ff0075a7 */ /* 0x000e640008001104 */
[----:B-1----:R-:W-:Y:S05]  /*2f00*/  @!P0 BRA `(.L_x_51) ;  /* 0x0000006c00248947 */ /* 0x002fea0003800000 */
.L_x_50:
[----:B------:R-:W-:-:S04]  /*2f10*/  UIADD3 UR7, UPT, UPT, UR5, 0x1, URZ ;  /* 0x0000000105077890 */ /* 0x000fc8000fffe0ff */
[----:B------:R-:W-:-:S04]  /*2f20*/  UISETP.NE.AND UP0, UPT, UR7, 0x2, UPT ;  /* 0x000000020700788c */ /* 0x000fc8000bf05270 */
[----:B------:R-:W-:Y:S02]  /*2f30*/  USEL UR8, URZ, 0x1, UP0 ;  /* 0x00000001ff087887 */ /* 0x000fe40008000000 */
[----:B------:R-:W-:-:S04]  /*2f40*/  USEL UR7, UR7, URZ, UP0 ;  /* 0x000000ff07077287 */ /* 0x000fc80008000000 */
[----:B------:R-:W-:Y:S01]  /*2f50*/  ULEA UR7, UR7, UR6, 0x3 ;  /* 0x0000000607077291 */ /* 0x000fe2000f8e18ff */
[----:B-1----:R-:W-:-:S04]  /*2f60*/  LOP3.LUT R3, R12, UR8, RZ, 0x3c, !PT ;  /* 0x000000080c037c12 */ /* 0x002fc8000f8e3cff */
[----:B------:R-:W-:-:S04]  /*2f70*/  SHF.L.U32 R0, R3, 0x1f, RZ ;  /* 0x0000001f03007819 */ /* 0x000fc800000006ff */
[----:B------:R-:W1:Y:S02]  /*2f80*/  SYNCS.PHASECHK.TRANS64 P0, [UR7+0x80], R0 ;  /* 0x00008000ff0075a7 */ /* 0x000e640008001007 */
[----:B-1----:R-:W-:Y:S05]  /*2f90*/  @P0 EXIT ;  /* 0x000000000000094d */ /* 0x002fea0003800000 */
[----:B------:R-:W-:Y:S02]  /*2fa0*/  SHF.L.U32 R3, R3, 0x1f, RZ ;  /* 0x0000001f03037819 */ /* 0x000fe400000006ff */
[----:B------:R-:W-:-:S07]  /*2fb0*/  MOV R0, UR7 ;  /* 0x0000000700007c02 */ /* 0x000fce0008000f00 */
.L_x_52:
[----:B-1----:R1:W2:Y:S02]  /*2fc0*/  SYNCS.PHASECHK.TRANS64.TRYWAIT P0, [R0+URZ+0x80], R3 ;  /* 0x00008003000075a7 */ /* 0x0022a400080011ff */
[----:B--2---:R-:W-:Y:S05]  /*2fd0*/  @!P0 NANOSLEEP.SYNCS 0x989680 ;  /* 0x009896800000895d */ /* 0x004fea0003900000 */
[----:B------:R-:W2:Y:S02]  /*2fe0*/  @!P0 SYNCS.PHASECHK.TRANS64 P0, [R0+URZ+0x80], R3 ;  /* 0x00008003000085a7 */ /* 0x000ea400080010ff */
[----:B--2---:R-:W-:Y:S05]  /*2ff0*/  @P0 EXIT ;  /* 0x000000000000094d */ /* 0x004fea0003800000 */
[----:B------:R-:W-:Y:S05]  /*3000*/  BRA `(.L_x_52) ;  /* 0xfffffffc00ec7947 */ /* 0x000fea000383ffff */
.L_x_45:
[----:B------:R-:W-:Y:S05]  /*3010*/  BRA.U UP4, `(.L_x_53) ;  /* 0x0000001104447547 */ /* 0x000fea000b800000 */
[----:B------:R-:W-:Y:S01]  /*3020*/  UMOV UR4, 0x40 ;  /* 0x0000004000047882 */ /* 0x000fe20000000000 */
[----:B------:R-:W-:Y:S01]  /*3030*/  NOP ;  /* 0x0000000000007918 */ /* 0x000fe20000000000 */
[----:B------:R-:W-:Y:S01]  /*3040*/  ULEA UR5, UR47, UR4, 0x18 ;  /* 0x000000042f057291 */ /* 0x000fe2000f8ec0ff */
[----:B------:R-:W-:Y:S02]  /*3050*/  UMOV UR6, 0x400 ;  /* 0x0000040000067882 */ /* 0x000fe40000000000 */
[----:B------:R-:W-:-:S06]  /*3060*/  ULEA UR6, UR47, UR6, 0x18 ;  /* 0x000000062f067291 */ /* 0x000fcc000f8ec0ff */
[----:B------:R-:W1:Y:S02]  /*3070*/  LDS.U8 R0, [UR5+0x1c] ;  /* 0x00001c05ff007984 */ /* 0x000e640008000000 */
[----:B-1----:R-:W-:-:S13]  /*3080*/  ISETP.NE.AND P0, PT, R0, RZ, PT ;  /* 0x000000ff0000720c */ /* 0x002fda0003f05270 */
[----:B------:R-:W-:Y:S05]  /*3090*/  @P0 BRA `(.L_x_54) ;  /* 0x0000000000580947 */ /* 0x000fea0003800000 */
[----:B------:R-:W-:-:S13]  /*30a0*/  ELECT P0, URZ, PT ;  /* 0x0000000000ff782f */ /* 0x000fda0003800000 */
[----:B------:R-:W-:Y:S05]  /*30b0*/  @!P0 BRA `(.L_x_55) ;  /* 0x0000000000608947 */ /* 0x000fea0003800000 */
[----:B------:R-:W-:Y:S01]  /*30c0*/  UMOV UR4, 0x10 ;  /* 0x0000001000047882 */ /* 0x000fe20000000000 */
[----:B------:R-:W-:Y:S01]  /*30d0*/  HFMA2 R0, -RZ, RZ, 0, 5.9604644775390625e-08 ;  /* 0x00000001ff007431 */ /* 0x000fe200000001ff */
[----:B------:R-:W-:-:S03]  /*30e0*/  MOV R3, 0xffff ;  /* 0x0000ffff00037802 */ /* 0x000fc60000000f00 */
[----:B------:R-:W-:Y:S04]  /*30f0*/  DEPBAR.LE SB1, 0x36 ;  /* 0x00009d800000791a */ /* 0x000fe80000000000 */
[----:B------:R-:W1:Y:S02]  /*3100*/  UTCATOMSWS.FIND_AND_SET.ALIGN UP0, UR4, UR4 ;  /* 0x00000004000475e3 */ /* 0x000e640008000800 */
[----:B-1----:R-:W-:Y:S01]  /*3110*/  MOV R4, UR4 ;  /* 0x0000000400047c02 */ /* 0x002fe20008000f00 */
[----:B------:R-:W-:Y:S06]  /*3120*/  BRA.U UP0, `(.L_x_56) ;  /* 0x0000000100187547 */ /* 0x000fec000b800000 */
.L_x_57:
[----:B------:R-:W-:Y:S05]  /*3130*/  NANOSLEEP 0x64 ;  /* 0x000000640000795d */ /* 0x000fea0003800000 */
[----:B------:R-:W-:-:S05]  /*3140*/  UMOV UR4, 0x10 ;  /* 0x0000001000047882 */ /* 0x000fca0000000000 */
[----:B------:R-:W-:Y:S04]  /*3150*/  DEPBAR.LE SB1, 0x36 ;  /* 0x00009d800000791a */ /* 0x000fe80000000000 */
[----:B------:R-:W1:Y:S02]  /*3160*/  UTCATOMSWS.FIND_AND_SET.ALIGN UP0, UR4, UR4 ;  /* 0x00000004000475e3 */ /* 0x000e640008000800 */
[----:B-1----:R-:W-:Y:S01]  /*3170*/  MOV R4, UR4 ;  /* 0x0000000400047c02 */ /* 0x002fe20008000f00 */
[----:B------:R-:W-:Y:S05]  /*3180*/  BRA.U !UP0, `(.L_x_57) ;  /* 0xfffffffd08e87547 */ /* 0x000fea000b83ffff */
.L_x_56:
[-C--:B------:R-:W-:Y:S02]  /*3190*/  SHF.L.U32 R3, R3, R4.reuse, RZ ;  /* 0x0000000403037219 */ /* 0x080fe400000006ff */
[----:B------:R-:W-:Y:S01]  /*31a0*/  SHF.L.U32 R0, R0, R4, RZ ;  /* 0x0000000400007219 */ /* 0x000fe200000006ff */
[----:B------:R-:W-:Y:S02]  /*31b0*/  IMAD.SHL.U32 R4, R4, 0x20, RZ ;  /* 0x0000002004047824 */ /* 0x000fe400078e00ff */
[----:B------:R1:W-:Y:S04]  /*31c0*/  ATOMS.OR RZ, [UR5+0x14], R3 ;  /* 0x00001403ffff798c */ /* 0x0003e8000b000005 */
[----:B------:R1:W-:Y:S04]  /*31d0*/  ATOMS.OR RZ, [UR5+0x18], R0 ;  /* 0x00001800ffff798c */ /* 0x0003e8000b000005 */
[----:B------:R1:W-:Y:S01]  /*31e0*/  STS [UR6+0x120], R4 ;  /* 0x00012004ff007988 */ /* 0x0003e20008000806 */
[----:B------:R-:W-:Y:S05]  /*31f0*/  BRA `(.L_x_55) ;  /* 0x0000000000107947 */ /* 0x000fea0003800000 */
.L_x_54:
[----:B------:R-:W-:Y:S02]  /*3200*/  MOV R0, 0xffffffff ;  /* 0xffffffff00007802 */ /* 0x000fe40000000f00 */
[----:B------:R-:W-:-:S03]  /*3210*/  MOV R4, 0x3240 ;  /* 0x0000324000047802 */ /* 0x000fc60000000f00 */
[----:B------:R1:W-:Y:S04]  /*3220*/  STS [UR6+0x120], R0 ;  /* 0x00012000ff007988 */ /* 0x0003e80008000806 */
[----:B-1---5:R-:W-:Y:S05]  /*3230*/  CALL.REL.NOINC `($__internal_1_$__cuda_sm10x_tcgen05_guardrail_trap_phase_invalid_during_alloc) ;  /* 0x0000007000707944 */ /* 0x022fea0003c00000 */
.L_x_55:
[----:B------:R-:W-:Y:S05]  /*3240*/  WARPSYNC.ALL ;  /* 0x0000000000007948 */ /* 0x000fea0003800000 */
[----:B------:R-:W2:Y:S01]  /*3250*/  S2UR UR4, SR_CgaCtaId ;  /* 0x00000000000479c3 */ /* 0x000ea20000008800 */
[----:B------:R-:W-:Y:S01]  /*3260*/  UMOV UR41, 0x400 ;  /* 0x0000040000297882 */ /* 0x000fe20000000000 */
[----:B------:R-:W-:-:S06]  /*3270*/  NOP ;  /* 0x0000000000007918 */ /* 0x000fcc0000000000 */
[----:B------:R-:W-:Y:S06]  /*3280*/  BAR.ARV 0x6, 0xa0 ;  /* 0x0182800000007b1d */ /* 0x000fec0000002000 */
[----:B------:R-:W3:Y:S01]  /*3290*/  LDCU UR6, c[0x0][0x38c] ;  /* 0x00007180ff0677ac */ /* 0x000ee20008000800 */
[----:B------:R-:W-:Y:S01]  /*32a0*/  LOP3.LUT R2, R2, 0xffff, RZ, 0xc0, !PT ;  /* 0x0000ffff02027812 */ /* 0x000fe200078ec0ff */
[----:B------:R-:W-:Y:S01]  /*32b0*/  IMAD.MOV.U32 R11, RZ, RZ, 0x1 ;  /* 0x00000001ff0b7424 */ /* 0x000fe200078e00ff */
[----:B------:R-:W-:Y:S01]  /*32c0*/  CS2R R8, SRZ ;  /* 0x0000000000087805 */ /* 0x000fe2000001ff00 */
[----:B------:R-:W4:Y:S01]  /*32d0*/  LDCU UR7, c[0x0][0x38c] ;  /* 0x00007180ff0777ac */ /* 0x000f220008000800 */
[----:B------:R-:W-:Y:S01]  /*32e0*/  R2UR UR42, R2 ;  /* 0x00000000022a72ca */ /* 0x000fe200000e0000 */
[----:B------:R-:W-:Y:S01]  /*32f0*/  IMAD.MOV.U32 R10, RZ, RZ, RZ ;  /* 0x000000ffff0a7224 */ /* 0x000fe200078e00ff */
[----:B------:R-:W-:Y:S01]  /*3300*/  UMOV UR45, URZ ;  /* 0x000000ff002d7c82 */ /* 0x000fe20008000000 */
[----:B------:R-:W-:Y:S01]  /*3310*/  UMOV UR39, URZ ;  /* 0x000000ff00277c82 */ /* 0x000fe20008000000 */
[----:B--2---:R-:W-:Y:S01]  /*3320*/  ULEA UR41, UR4, UR41, 0x18 ;  /* 0x0000002904297291 */ /* 0x004fe2000f8ec0ff */
[----:B------:R-:W-:Y:S01]  /*3330*/  UMOV UR62, 0x0 ;  /* 0x00000000003e7882 */ /* 0x000fe20000000000 */
[----:B------:R-:W-:-:S02]  /*3340*/  UMOV UR63, 0x4400490 ;  /* 0x04400490003f7882 */ /* 0x000fc40000000000 */
[----:B------:R-:W-:Y:S02]  /*3350*/  UIADD3 UR5, UPT, UPT, UR41, 0x8800, URZ ;  /* 0x0000880029057890 */ /* 0x000fe4000fffe0ff */
[----:B------:R-:W-:Y:S02]  /*3360*/  UIADD3 UR4, UPT, UPT, UR41, 0x10800, URZ ;  /* 0x0001080029047890 */ /* 0x000fe4000fffe0ff */
[----:B---3--:R-:W-:Y:S01]  /*3370*/  UIADD3 UR6, UPT, UPT, UR6, 0x7f, URZ ;  /* 0x0000007f06067890 */ /* 0x008fe2000fffe0ff */
[----:B-1----:R-:W1:Y:S01]  /*3380*/  LDS R0, [UR41+0x120] ;  /* 0x00012029ff007984 */ /* 0x002e620008000800 */
[----:B------:R-:W-:Y:S02]  /*3390*/  USHF.R.U32.HI UR5, URZ, 0x4, UR5 ;  /* 0x00000004ff057899 */ /* 0x000fe40008011605 */
[----:B------:R-:W-:Y:S02]  /*33a0*/  USHF.R.S32.HI UR47, URZ, 0x1f, UR6 ;  /* 0x0000001fff2f7899 */ /* 0x000fe40008011406 */
[----:B------:R-:W-:-:S02]  /*33b0*/  USHF.R.U32.HI UR4, URZ, 0x4, UR4 ;  /* 0x00000004ff047899 */ /* 0x000fc40008011604 */
[----:B------:R-:W-:Y:S02]  /*33c0*/  ULEA.HI UR47, UR47, UR6, URZ, 0x7 ;  /* 0x000000062f2f7291 */ /* 0x000fe4000f8f38ff */
[----:B------:R-:W-:Y:S02]  /*33d0*/  ULOP3.LUT UR5, UR5, 0x3fff, URZ, 0xc0, !UPT ;  /* 0x00003fff05057892 */ /* 0x000fe4000f8ec0ff */
[----:B------:R-:W-:Y:S02]  /*33e0*/  USHF.R.S32.HI UR47, URZ, 0x7, UR47 ;  /* 0x00000007ff2f7899 */ /* 0x000fe4000801142f */
[----:B------:R-:W-:Y:S02]  /*33f0*/  ULOP3.LUT UR4, UR4, 0x3fff, URZ, 0xc0, !UPT ;  /* 0x00003fff04047892 */ /* 0x000fe4000f8ec0ff */
[----:B------:R-:W-:Y:S01]  /*3400*/  UISETP.LT.AND UP0, UPT, UR47, 0x1, UPT ;  /* 0x000000012f00788c */ /* 0x000fe2000bf01270 */
[----:B------:R-:W-:Y:S01]  /*3410*/  UMOV UR60, 0x0 ;  /* 0x00000000003c7882 */ /* 0x000fe20000000000 */
[----:B------:R-:W-:-:S02]  /*3420*/  UMOV UR61, 0x4400490 ;  /* 0x04400490003d7882 */ /* 0x000fc40000000000 */
[----:B------:R-:W-:Y:S01]  /*3430*/  USEL UR64, UR47, 0x1, !UP0 ;  /* 0x000000012f407887 */ /* 0x000fe2000c000000 */
[----:B------:R-:W-:Y:S01]  /*3440*/  UMOV UR58, 0x0 ;  /* 0x00000000003a7882 */ /* 0x000fe20000000000 */
[----:B------:R-:W-:Y:S01]  /*3450*/  UMOV UR59, 0x4400490 ;  /* 0x04400490003b7882 */ /* 0x000fe20000000000 */
[----:B------:R-:W-:Y:S01]  /*3460*/  UMOV UR56, 0x0 ;  /* 0x0000000000387882 */ /* 0x000fe20000000000 */
[----:B------:R-:W-:Y:S01]  /*3470*/  UMOV UR57, 0x4400490 ;  /* 0x0440049000397882 */ /* 0x000fe20000000000 */
[----:B------:R-:W-:Y:S01]  /*3480*/  UMOV UR54, 0x0 ;  /* 0x0000000000367882 */ /* 0x000fe20000000000 */
[----:B------:R-:W-:Y:S01]  /*3490*/  UMOV UR55, 0x4400490 ;  /* 0x0440049000377882 */ /* 0x000fe20000000000 */
[----:B------:R-:W-:Y:S01]  /*34a0*/  UMOV UR52, 0x0 ;  /* 0x0000000000347882 */ /* 0x000fe20000000000 */
[----:B------:R-:W-:Y:S01]  /*34b0*/  UMOV UR53, 0x4400490 ;  /* 0x0440049000357882 */ /* 0x000fe20000000000 */
[----:B------:R-:W-:Y:S02]  /*34c0*/  ULOP3.LUT UR43, UR5, 0x10000, URZ, 0xfc, !UPT ;  /* 0x00010000052b7892 */ /* 0x000fe4000f8efcff */
[----:B------:R-:W-:-:S02]  /*34d0*/  ULOP3.LUT UR44, UR4, 0x10000, URZ, 0xfc, !UPT ;  /* 0x00010000042c7892 */ /* 0x000fc4000f8efcff */
[----:B------:R-:W-:Y:S02]  /*34e0*/  UIADD3 UR64, UPT, UPT, -UR64, URZ, URZ ;  /* 0x000000ff40407290 */ /* 0x000fe4000fffe1ff */
[----:B----4-:R-:W-:Y:S01]  /*34f0*/  UISETP.GE.AND UP4, UPT, UR7, 0x1, UPT ;  /* 0x000000010700788c */ /* 0x010fe2000bf86270 */
[----:B------:R-:W-:Y:S01]  /*3500*/  UMOV UR50, 0x0 ;  /* 0x0000000000327882 */ /* 0x000fe20000000000 */
[----:B------:R-:W-:Y:S01]  /*3510*/  UMOV UR51, 0x4400490 ;  /* 0x0440049000337882 */ /* 0x000fe20000000000 */
[----:B------:R-:W-:Y:S01]  /*3520*/  UMOV UR48, 0x0 ;  /* 0x0000000000307882 */ /* 0x000fe20000000000 */
[----:B-1----:R-:W-:Y:S01]  /*3530*/  R2UR UR65, R0 ;  /* 0x00000000004172ca */ /* 0x002fe200000e0000 */
[----:B------:R-:W-:-:S14]  /*3540*/  UMOV UR49, 0x4400490 ;  /* 0x0440049000317882 */ /* 0x000fdc0000000000 */
.L_x_64:
[----:B------:R-:W-:Y:S02]  /*3550*/  LEA R0, R10, UR41, 0x3 ;  /* 0x000000290a007c11 */ /* 0x000fe4000f8e18ff */
[----:B------:R-:W-:Y:S02]  /*3560*/  SHF.L.U32 R5, R9, 0x1f, RZ ;  /* 0x0000001f09057819 */ /* 0x000fe400000006ff */
[----:B------:R-:W-:Y:S01]  /*3570*/  PLOP3.LUT P0, PT, PT, PT, UP4, 0x80, 0x8 ;  /* 0x000000000008781c */ /* 0x000fe20003f0f048 */
[----:B------:R-:W-:Y:S01]  /*3580*/  VIADD R3, R0, 0x80 ;  /* 0x0000008000037836 */ /* 0x000fe20000000000 */
[----:B-1----:R-:W1:Y:S02]  /*3590*/  SYNCS.PHASECHK.TRANS64.TRYWAIT P1, [R0+URZ+0x70], R5 ;  /* 0x00007005000075a7 */ /* 0x002e6400080211ff */
[----:B-1-3--:R-:W-:Y:S09]  /*35a0*/  @!P1 BRA `(.L_x_58) ;  /* 0x0000006400949947 */ /* 0x00aff20003800000 */
.L_x_147:
[----:B------:R-:W-:Y:S01]  /*35b0*/  LEA R4, R10, UR41, 0x4 ;  /* 0x000000290a047c11 */ /* 0x000fe2000f8e20ff */
[----:B------:R-:W-:Y:S01]  /*35c0*/  @UP4 ULEA UR4, UR39, UR41, 0x3 ;  /* 0x0000002927044291 */ /* 0x000fe2000f8e18ff */
[----:B------:R-:W-:Y:S01]  /*35d0*/  PLOP3.LUT P2, PT, PT, PT, PT, 0x80, 0x8 ;  /* 0x000000000008781c */ /* 0x000fe20003f4f070 */
[----:B------:R-:W-:Y:S01]  /*35e0*/  ULEA UR46, UR45, UR41, 0x3 ;  /* 0x000000292d2e7291 */ /* 0x000fe2000f8e18ff */
[----:B------:R-:W-:Y:S02]  /*35f0*/  PRMT R3, RZ, 0x654, R3 ;  /* 0x00000654ff037816 */ /* 0x000fe40000000003 */
[----:B-1----:R-:W1:Y:S01]  /*3600*/  LDS.128 R4, [R4+0x100] ;  /* 0x0001000004047984 */ /* 0x002e620000000c00 */
[----:B------:R-:W-:Y:S02]  /*3610*/  @P0 SHF.L.U32 R2, R8, 0x1f, RZ ;  /* 0x0000001f08020819 */ /* 0x000fe400000006ff */
[----:B------:R-:W-:Y:S01]  /*3620*/  SHF.L.U32 R0, R11, 0x1f, RZ ;  /* 0x0000001f0b007819 */ /* 0x000fe200000006ff */
[----:B------:R-:W-:Y:S01]  /*3630*/  @!PT LDS RZ, [RZ] ;  /* 0x00000000fffff984 */ /* 0x000fe20000000800 */
[----:B------:R-:W-:Y:S01]  /*3640*/  @!PT LDS RZ, [RZ] ;  /* 0x00000000fffff984 */ /* 0x000fe20000000800 */
[----:B------:R-:W-:Y:S01]  /*3650*/  @!PT LDS RZ, [RZ] ;  /* 0x00000000fffff984 */ /* 0x000fe20000000800 */
[----:B------:R-:W-:Y:S01]  /*3660*/  @!PT LDS RZ, [RZ] ;  /* 0x00000000fffff984 */ /* 0x000fe20000000800 */
[----:B------:R2:W-:Y:S06]  /*3670*/  MEMBAR.ALL.CTA ;  /* 0x0000000000007992 */ /* 0x0005ec0000008000 */
[----:B--2---:R-:W2:Y:S02]  /*3680*/  FENCE.VIEW.ASYNC.S ;  /* 0x00000000000073c6 */ /* 0x004ea40000000000 */
[----:B--2---:R2:W-:Y:S01]  /*3690*/  SYNCS.ARRIVE.TRANS64.RED.A1T0 RZ, [R3+URZ], RZ ;  /* 0x000000ff03ff79a7 */ /* 0x0045e200081004ff */
[----:B------:R2:W3:Y:S01]  /*36a0*/  @P0 SYNCS.PHASECHK.TRANS64.TRYWAIT P2, [UR4], R2 ;  /* 0x00000002ff0005a7 */ /* 0x0004e20008041104 */
[----:B------:R-:W-:Y:S01]  /*36b0*/  ULEA.HI UR4, UR45, UR45, URZ, 0x1 ;  /* 0x0000002d2d047291 */ /* 0x000fe2000f8f08ff */
[----:B-1----:R-:W-:-:S03]  /*36c0*/  LOP3.LUT P1, RZ, R6, 0x1, RZ, 0xc0, !PT ;  /* 0x0000000106ff7812 */ /* 0x002fc6000782c0ff */
[----:B------:R-:W-:Y:S02]  /*36d0*/  USHF.L.U32 UR5, UR4, 0x7, URZ ;  /* 0x0000000704057899 */ /* 0x000fe400080006ff */
[----:B------:R-:W-:Y:S02]  /*36e0*/  ULOP3.LUT UR36, UR4, 0xffe, URZ, 0xc0, !UPT ;  /* 0x00000ffe04247892 */ /* 0x000fe4000f8ec0ff */
[----:B------:R-:W-:Y:S02]  /*36f0*/  ULOP3.LUT UR4, UR5, 0xffffff00, URZ, 0xc0, !UPT ;  /* 0xffffff0005047892 */ /* 0x000fe4000f8ec0ff */
[----:B------:R-:W-:Y:S02]  /*3700*/  UIADD3 UR36, UPT, UPT, -UR36, UR45, URZ ;  /* 0x0000002d24247290 */ /* 0x000fe4000fffe1ff */
[----:B------:R-:W-:Y:S01]  /*3710*/  UIADD3 UR4, UPT, UPT, UR65, UR4, URZ ;  /* 0x0000000441047290 */ /* 0x000fe2000fffe0ff */
[----:B------:R-:W1:Y:S03]  /*3720*/  SYNCS.PHASECHK.TRANS64.TRYWAIT P0, [UR46+0xb0], R0 ;  /* 0x0000b000ff0075a7 */ /* 0x000e66000800112e */
[----:B------:R-:W-:Y:S01]  /*3730*/  ULEA UR36, UR36, UR4, 0x14 ;  /* 0x0000000424247291 */ /* 0x000fe2000f8ea0ff */
[----:B-123--:R-:W-:Y:S11]  /*3740*/  @!P0 BRA `(.L_x_59) ;  /* 0x0000006400408947 */ /* 0x00eff60003800000 */
.L_x_149:
[----:B------:R-:W-:Y:S01]  /*3750*/  IADD3 R10, PT, PT, R10, 0x1, RZ ;  /* 0x000000010a0a7810 */ /* 0x000fe20007ffe0ff */
[----:B------:R-:W-:Y:S06]  /*3760*/  BRA.U !UP4, `(.L_x_60) ;  /* 0x000000050c107547 */ /* 0x000fec000b800000 */
[----:B------:R-:W-:Y:S01]  /*3770*/  UPLOP3.LUT UP2, UPT, UPT, UPT, UPT, 0x40, 0x4 ;  /* 0x000000000004789c */ /* 0x000fe20003f4e870 */
[----:B------:R-:W-:Y:S01]  /*3780*/  UMOV UR38, UR64 ;  /* 0x0000004000267c82 */ /* 0x000fe20008000000 */
[----:B------:R-:W-:Y:S01]  /*3790*/  UMOV UR37, UR47 ;  /* 0x0000002f00257c82 */ /* 0x000fe20008000000 */
[----:B------:R-:W-:-:S08]  /*37a0*/  UMOV UR5, UR39 ;  /* 0x0000002700057c82 */ /* 0x000fd00008000000 */
.L_x_63:
[----:B------:R-:W-:Y:S02]  /*37b0*/  UIADD3 UR38, UPT, UPT, UR38, 0x1, URZ ;  /* 0x0000000126267890 */ /* 0x000fe4000fffe0ff */
[----:B------:R-:W-:Y:S02]  /*37c0*/  ULEA UR7, UR5, UR41, 0x3 ;  /* 0x0000002905077291 */ /* 0x000fe4000f8e18ff */
[----:B------:R-:W-:Y:S01]  /*37d0*/  UISETP.NE.AND UP3, UPT, UR38, URZ, UPT ;  /* 0x000000ff2600728c */ /* 0x000fe2000bf65270 */
[----:B--23--:R-:W-:Y:S10]  /*37e0*/  @P2 BRA `(.L_x_61) ;  /* 0x00000000000c2947 */ /* 0x00cff40003800000 */
[----:B-1----:R-:W-:Y:S04]  /*37f0*/  SHF.L.U32 R3, R8, 0x1f, RZ ;  /* 0x0000001f08037819 */ /* 0x002fe800000006ff */
[----:B------:R-:W1:Y:S02]  /*3800*/  SYNCS.PHASECHK.TRANS64.TRYWAIT P0, [UR7], R3 ;  /* 0x00000003ff0075a7 */ /* 0x000e640008001107 */
[----:B-1----:R-:W-:Y:S05]  /*3810*/  @!P0 BRA `(.L_x_62) ;  /* 0x0000006400248947 */ /* 0x002fea0003800000 */
.L_x_61:
[----:B------:R-:W-:Y:S01]  /*3820*/  UISETP.NE.AND UP0, UPT, UR37, 0x1, UPT ;  /* 0x000000012500788c */ /* 0x000fe2000bf05270 */
[----:B------:R-:W-:Y:S01]  /*3830*/  PLOP3.LUT P2, PT, PT, PT, PT, 0x80, 0x8 ;  /* 0x000000000008781c */ /* 0x000fe20003f4f070 */
[----:B------:R-:W-:Y:S02]  /*3840*/  UIADD3 UR4, UPT, UPT, UR5, 0x1, URZ ;  /* 0x0000000105047890 */ /* 0x000fe4000fffe0ff */
[----:B------:R-:W-:Y:S02]  /*3850*/  UIADD3 UR40, UPT, UPT, UR7, 0x10, URZ ;  /* 0x0000001007287890 */ /* 0x000fe4000fffe0ff */
[----:B------:R-:W-:Y:S01]  /*3860*/  UISETP.NE.AND UP1, UPT, UR4, 0x2, UPT ;  /* 0x000000020400788c */ /* 0x000fe2000bf25270 */
[----:B------:R-:W-:Y:S01]  /*3870*/  PLOP3.LUT P0, PT, PT, PT, UP0, 0x80, 0x8 ;  /* 0x000000000008781c */ /* 0x000fe20003f0f008 */
[----:B------:R-:W-:Y:S02]  /*3880*/  UIADD3 UR37, UPT, UPT, UR37, -0x1, URZ ;  /* 0xffffffff25257890 */ /* 0x000fe4000fffe0ff */
[----:B------:R-:W-:Y:S02]  /*3890*/  USEL UR6, URZ, 0x1, UP1 ;  /* 0x00000001ff067887 */ /* 0x000fe40008800000 */
[----:B------:R-:W-:Y:S01]  /*38a0*/  USEL UR39, UR4, URZ, UP1 ;  /* 0x000000ff04277287 */ /* 0x000fe20008800000 */
[----:B------:R-:W-:Y:S01]  /*38b0*/  UMOV UR7, 0x40004040 ;  /* 0x4000404000077882 */ /* 0x000fe20000000000 */
[----:B------:R-:W-:Y:S02]  /*38c0*/  UMOV UR35, 0x40004040 ;  /* 0x4000404000237882 */ /* 0x000fe40000000000 */
[----:B------:R-:W-:Y:S01]  /*38d0*/  @UP0 ULEA UR4, UR39, UR41, 0x3 ;  /* 0x0000002927040291 */ /* 0x000fe2000f8e18ff */
[----:B------:R-:W-:Y:S01]  /*38e0*/  LOP3.LUT R8, R8, UR6, RZ, 0x3c, !PT ;  /* 0x0000000608087c12 */ /* 0x000fe2000f8e3cff */
[----:B------:R-:W-:Y:S01]  /*38f0*/  ULEA UR6, UR5, UR44, 0xc ;  /* 0x0000002c05067291 */ /* 0x000fe2000f8e60ff */
[----:B------:R-:W-:Y:S02]  /*3900*/  UMOV UR33, 0x40004040 ;  /* 0x4000404000217882 */ /* 0x000fe40000000000 */
[----:B-1----:R-:W-:Y:S01]  /*3910*/  @P0 SHF.L.U32 R0, R8, 0x1f, RZ ;  /* 0x0000001f08000819 */ /* 0x002fe200000006ff */
[----:B------:R-:W-:Y:S02]  /*3920*/  UIADD3 UR34, UPT, UPT, UR6, 0x2, URZ ;  /* 0x0000000206227890 */ /* 0x000fe4000fffe0ff */
[----:B------:R-:W-:Y:S01]  /*3930*/  UIADD3 UR30, UPT, UPT, UR6, 0x4, URZ ;  /* 0x00000004061e7890 */ /* 0x000fe2000fffe0ff */
[----:B------:R2:W3:Y:S01]  /*3940*/  @P0 SYNCS.PHASECHK.TRANS64.TRYWAIT P2, [UR4], R0 ;  /* 0x00000000ff0005a7 */ /* 0x0004e20008041104 */
[----:B------:R-:W-:Y:S02]  /*3950*/  ULEA UR4, UR5, UR43, 0xa ;  /* 0x0000002b05047291 */ /* 0x000fe4000f8e50ff */
[----:B------:R-:W-:Y:S02]  /*3960*/  UIADD3 UR26, UPT, UPT, UR6, 0x6, URZ ;  /* 0x00000006061a7890 */ /* 0x000fe4000fffe0ff */
        /* <DEDUP_REMOVED lines=10> */
[----:B------:R-:W-:Y:S01]  /*3a10*/  UIADD3 UR8, UPT, UPT, UR4, 0x206, URZ ;  /* 0x0000020604087890 */ /* 0x000fe2000fffe0ff */
[----:B------:R-:W-:Y:S01]  /*3a20*/  UMOV UR5, 0x40004040 ;  /* 0x4000404000057882 */ /* 0x000fe20000000000 */
[----:B------:R-:W-:Y:S01]  /*3a30*/  UMOV UR31, 0x40004040 ;  /* 0x40004040001f7882 */ /* 0x000fe20000000000 */
[----:B------:R1:W-:Y:S01]  /*3a40*/  UTCHMMA gdesc[UR4], gdesc[UR6], tmem[UR36], tmem[UR62], idesc[UR63], UP2 ;  /* 0x00ff3e06040075ea */ /* 0x0003e20009000024 */
[----:B------:R-:W-:Y:S01]  /*3a50*/  UPLOP3.LUT UP2, UPT, UPT, UPT, UPT, 0x80, 0x8 ;  /* 0x000000000008789c */ /* 0x000fe20003f4f070 */
[----:B------:R2:W-:Y:S01]  /*3a60*/  UTCHMMA gdesc[UR32], gdesc[UR34], tmem[UR36], tmem[UR60], idesc[UR61], UPT ;  /* 0x00ff3c22200075ea */ /* 0x0005e2000b800024 */
[----:B------:R-:W-:Y:S01]  /*3a70*/  UMOV UR29, 0x40004040 ;  /* 0x40004040001d7882 */ /* 0x000fe20000000000 */
[----:B------:R-:W-:Y:S01]  /*3a80*/  UMOV UR27, 0x40004040 ;  /* 0x40004040001b7882 */ /* 0x000fe20000000000 */
        /* <DEDUP_REMOVED lines=12> */
[----:B------:R-:W-:Y:S01]  /*3b50*/  UMOV UR9, 0x40004040 ;  /* 0x4000404000097882 */ /* 0x000fe20000000000 */
[----:B------:R2:W-:Y:S01]  /*3b60*/  UTCHMMA gdesc[UR12], gdesc[UR14], tmem[UR36], tmem[UR50], idesc[UR51], UPT ;  /* 0x00ff320e0c0075ea */ /* 0x0005e2000b800024 */
[----:B------:R2:W-:Y:S01]  /*3b70*/  UTCHMMA gdesc[UR8], gdesc[UR10], tmem[UR36], tmem[UR48], idesc[UR49], UPT ;  /* 0x00ff300a080075ea */ /* 0x0005e2000b800024 */
[----:B------:R2:W-:Y:S01]  /*3b80*/  UTCBAR.MULTICAST [UR40], URZ, UR42 ;  /* 0x000000ff280073e9 */ /* 0x0005e2000800082a */
[----:B-1----:R-:W-:Y:S01]  /*3b90*/  UMOV UR5, UR39 ;  /* 0x0000002700057c82 */ /* 0x002fe20008000000 */
[----:B------:R-:W-:Y:S05]  /*3ba0*/  BRA.U UP3, `(.L_x_63) ;  /* 0xfffffffd03007547 */ /* 0x000fea000b83ffff */
.L_x_60:
[----:B------:R-:W-:Y:S01]  /*3bb0*/  UIADD3 UR4, UPT, UPT, UR45, 0x1, URZ ;  /* 0x000000012d047890 */ /* 0x000fe2000fffe0ff */
[C---:B------:R-:W-:Y:S01]  /*3bc0*/  ISETP.NE.AND P0, PT, R10.reuse, 0x2, PT ;  /* 0x000000020a00780c */ /* 0x040fe20003f05270 */
[----:B------:R-:W-:Y:S02]  /*3bd0*/  UIADD3 UR5, UPT, UPT, UR46, 0x90, URZ ;  /* 0x000000902e057890 */ /* 0x000fe4000fffe0ff */
[----:B------:R-:W-:Y:S01]  /*3be0*/  UISETP.NE.AND UP0, UPT, UR4, 0x4, UPT ;  /* 0x000000040400788c */ /* 0x000fe2000bf05270 */
[----:B-12---:R-:W-:Y:S02]  /*3bf0*/  SEL R0, RZ, 0x1, P0 ;  /* 0x00000001ff007807 */ /* 0x006fe40000000000 */
[----:B------:R-:W-:Y:S01]  /*3c00*/  SEL R10, R10, RZ, P0 ;  /* 0x000000ff0a0a7207 */ /* 0x000fe20000000000 */
[----:B------:R-:W-:Y:S01]  /*3c10*/  USEL UR6, URZ, 0x1, UP0 ;  /* 0x00000001ff067887 */ /* 0x000fe20008000000 */
[----:B------:R-:W-:Y:S01]  /*3c20*/  LOP3.LUT R9, R9, R0, RZ, 0x3c, !PT ;  /* 0x0000000009097212 */ /* 0x000fe200078e3cff */
[----:B------:R-:W-:Y:S01]  /*3c30*/  USEL UR45, UR4, URZ, UP0 ;  /* 0x000000ff042d7287 */ /* 0x000fe20008000000 */
[----:B------:R1:W-:Y:S03]  /*3c40*/  UTCBAR [UR5], URZ ;  /* 0x000000ff050073e9 */ /* 0x0003e600080000ff */
[----:B------:R-:W-:Y:S01]  /*3c50*/  LOP3.LUT R11, R11, UR6, RZ, 0x3c, !PT ;  /* 0x000000060b0b7c12 */ /* 0x000fe2000f8e3cff */
[----:B------:R-:W-:Y:S07]  /*3c60*/  @P1 BRA `(.L_x_64) ;  /* 0xfffffff800381947 */ /* 0x000fee000383ffff */
[----:B------:R-:W2:Y:S01]  /*3c70*/  S2UR UR8, SR_CgaCtaId ;  /* 0x00000000000879c3 */ /* 0x000ea20000008800 */
[----:B------:R-:W-:Y:S01]  /*3c80*/  ELECT P0, URZ, PT ;  /* 0x0000000000ff782f */ /* 0x000fe20003800000 */
[----:B------:R-:W-:Y:S01]  /*3c90*/  IMAD.MOV.U32 R0, RZ, RZ, 0x1 ;  /* 0x00000001ff007424 */ /* 0x000fe200078e00ff */
[----:B------:R-:W-:Y:S01]  /*3ca0*/  UIADD3 UR41, UPT, UPT, UR41, 0xb0, URZ ;  /* 0x000000b029297890 */ /* 0x000fe2000fffe0ff */
[----:B------:R-:W-:Y:S01]  /*3cb0*/  SHF.L.U32 R3, R11, 0x1f, RZ ;  /* 0x0000001f0b037819 */ /* 0x000fe200000006ff */
[----:B------:R-:W-:-:S03]  /*3cc0*/  UMOV UR4, 0x40 ;  /* 0x0000004000047882 */ /* 0x000fc60000000000 */
[----:B------:R-:W-:Y:S01]  /*3cd0*/  UVIRTCOUNT.DEALLOC.SMPOOL 0x80 ;  /* 0x000000800000784c */ /* 0x000fe20000000000 */
[----:B--2---:R-:W-:Y:S02]  /*3ce0*/  ULEA UR8, UR8, UR4, 0x18 ;  /* 0x0000000408087291 */ /* 0x004fe4000f8ec0ff */
[----:B------:R-:W-:-:S07]  /*3cf0*/  ULEA UR4, UR45, UR41, 0x3 ;  /* 0x000000292d047291 */ /* 0x000fce000f8e18ff */
[----:B------:R2:W-:Y:S02]  /*3d00*/  @P0 STS.U8 [UR8+0x1c], R0 ;  /* 0x00001c00ff000988 */ /* 0x0005e40008000008 */
[----:B------:R-:W4:Y:S02]  /*3d10*/  SYNCS.PHASECHK.TRANS64.TRYWAIT P0, [UR4], R3 ;  /* 0x00000003ff0075a7 */ /* 0x000f240008001104 */
[----:B--2-4-:R-:W-:Y:S05]  /*3d20*/  @!P0 BRA `(.L_x_65) ;  /* 0x0000005c00f88947 */ /* 0x014fea0003800000 */
.L_x_152:
[----:B------:R-:W-:-:S04]  /*3d30*/  UIADD3 UR4, UPT, UPT, UR45, 0x1, URZ ;  /* 0x000000012d047890 */ /* 0x000fc8000fffe0ff */
[----:B------:R-:W-:-:S04]  /*3d40*/  UISETP.NE.AND UP0, UPT, UR4, 0x4, UPT ;  /* 0x000000040400788c */ /* 0x000fc8000bf05270 */
[----:B------:R-:W-:Y:S02]  /*3d50*/  USEL UR6, URZ, 0x1, UP0 ;  /* 0x00000001ff067887 */ /* 0x000fe40008000000 */
[----:B------:R-:W-:-:S04]  /*3d60*/  USEL UR4, UR4, URZ, UP0 ;  /* 0x000000ff04047287 */ /* 0x000fc80008000000 */
[----:B-1----:R-:W-:Y:S01]  /*3d70*/  ULEA UR5, UR4, UR41, 0x3 ;  /* 0x0000002904057291 */ /* 0x002fe2000f8e18ff */
[----:B------:R-:W-:-:S04]  /*3d80*/  LOP3.LUT R2, R11, UR6, RZ, 0x3c, !PT ;  /* 0x000000060b027c12 */ /* 0x000fc8000f8e3cff */
[----:B--2---:R-:W-:-:S04]  /*3d90*/  SHF.L.U32 R3, R2, 0x1f, RZ ;  /* 0x0000001f02037819 */ /* 0x004fc800000006ff */
[----:B------:R-:W1:Y:S02]  /*3da0*/  SYNCS.PHASECHK.TRANS64.TRYWAIT P0, [UR5], R3 ;  /* 0x00000003ff0075a7 */ /* 0x000e640008001105 */
[----:B-1----:R-:W-:Y:S05]  /*3db0*/  @!P0 BRA `(.L_x_66) ;  /* 0x0000005c00ec8947 */ /* 0x002fea0003800000 */
.L_x_154:
[----:B------:R-:W-:-:S04]  /*3dc0*/  UIADD3 UR4, UPT, UPT, UR4, 0x1, URZ ;  /* 0x0000000104047890 */ /* 0x000fc8000fffe0ff */
[----:B------:R-:W-:-:S04]  /*3dd0*/  UISETP.NE.AND UP0, UPT, UR4, 0x4, UPT ;  /* 0x000000040400788c */ /* 0x000fc8000bf05270 */
[----:B------:R-:W-:Y:S02]  /*3de0*/  USEL UR6, URZ, 0x1, UP0 ;  /* 0x00000001ff067887 */ /* 0x000fe40008000000 */
[----:B------:R-:W-:-:S04]  /*3df0*/  USEL UR4, UR4, URZ, UP0 ;  /* 0x000000ff04047287 */ /* 0x000fc80008000000 */
[----:B------:R-:W-:Y:S01]  /*3e00*/  ULEA UR5, UR4, UR41, 0x3 ;  /* 0x0000002904057291 */ /* 0x000fe2000f8e18ff */
[----:B------:R-:W-:-:S04]  /*3e10*/  LOP3.LUT R2, R2, UR6, RZ, 0x3c, !PT ;  /* 0x0000000602027c12 */ /* 0x000fc8000f8e3cff */
[----:B-1----:R-:W-:-:S04]  /*3e20*/  SHF.L.U32 R3, R2, 0x1f, RZ ;  /* 0x0000001f02037819 */ /* 0x002fc800000006ff */
[----:B------:R-:W1:Y:S02]  /*3e30*/  SYNCS.PHASECHK.TRANS64.TRYWAIT P0, [UR5], R3 ;  /* 0x00000003ff0075a7 */ /* 0x000e640008001105 */
[----:B-1----:R-:W-:Y:S05]  /*3e40*/  @!P0 BRA `(.L_x_67) ;  /* 0x0000005c00e08947 */ /* 0x002fea0003800000 */
.L_x_156:
[----:B------:R-:W-:-:S04]  /*3e50*/  UIADD3 UR4, UPT, UPT, UR4, 0x1, URZ ;  /* 0x0000000104047890 */ /* 0x000fc8000fffe0ff */
[----:B------:R-:W-:-:S04]  /*3e60*/  UISETP.NE.AND UP0, UPT, UR4, 0x4, UPT ;  /* 0x000000040400788c */ /* 0x000fc8000bf05270 */
[----:B------:R-:W-:Y:S02]  /*3e70*/  USEL UR5, URZ, 0x1, UP0 ;  /* 0x00000001ff057887 */ /* 0x000fe40008000000 */
[----:B------:R-:W-:-:S04]  /*3e80*/  USEL UR4, UR4, URZ, UP0 ;  /* 0x000000ff04047287 */ /* 0x000fc80008000000 */
[----:B------:R-:W-:Y:S01]  /*3e90*/  ULEA UR4, UR4, UR41, 0x3 ;  /* 0x0000002904047291 */ /* 0x000fe2000f8e18ff */
[----:B-1----:R-:W-:-:S04]  /*3ea0*/  LOP3.LUT R3, R2, UR5, RZ, 0x3c, !PT ;  /* 0x0000000502037c12 */ /* 0x002fc8000f8e3cff */
[----:B------:R-:W-:-:S04]  /*3eb0*/  SHF.L.U32 R3, R3, 0x1f, RZ ;  /* 0x0000001f03037819 */ /* 0x000fc800000006ff */
[----:B------:R-:W1:Y:S02]  /*3ec0*/  SYNCS.PHASECHK.TRANS64.TRYWAIT P0, [UR4], R3 ;  /* 0x00000003ff0075a7 */ /* 0x000e640008001104 */
[----:B-1----:R-:W-:Y:S05]  /*3ed0*/  @!P0 BRA `(.L_x_68) ;  /* 0x0000005c00d48947 */ /* 0x002fea0003800000 */
.L_x_158:
[----:B------:R-:W-:Y:S01]  /*3ee0*/  NOP ;  /* 0x0000000000007918 */ /* 0x000fe20000000000 */
[----:B-1----:R-:W1:Y:S01]  /*3ef0*/  LDS R0, [UR8+0x14] ;  /* 0x00001408ff007984 */ /* 0x002e620008000800 */
[----:B------:R-:W-:Y:S01]  /*3f00*/  ULOP3.LUT UR4, UR65, 0xffff, URZ, 0xc0, !UPT ;  /* 0x0000ffff41047892 */ /* 0x000fe2000f8ec0ff */
[----:B------:R-:W-:Y:S01]  /*3f10*/  UMOV UR5, 0xffff ;  /* 0x0000ffff00057882 */ /* 0x000fe20000000000 */
[----:B------:R-:W-:Y:S02]  /*3f20*/  UMOV UR6, 0x1 ;  /* 0x0000000100067882 */ /* 0x000fe40000000000 */
[----:B------:R-:W-:-:S04]  /*3f30*/  USHF.R.U32.HI UR4, URZ, 0x5, UR4 ;  /* 0x00000005ff047899 */ /* 0x000fc80008011604 */
[----:B------:R-:W-:Y:S02]  /*3f40*/  USHF.L.U32 UR5, UR5, UR4, URZ ;  /* 0x0000000405057299 */ /* 0x000fe400080006ff */
[----:B------:R-:W-:-:S04]  /*3f50*/  USHF.L.U32 UR4, UR6, UR4, URZ ;  /* 0x0000000406047299 */ /* 0x000fc800080006ff */
[----:B-1----:R-:W-:-:S04]  /*3f60*/  LOP3.LUT R0, R0, UR5, RZ, 0xc0, !PT ;  /* 0x0000000500007c12 */ /* 0x002fc8000f8ec0ff */
[----:B------:R-:W-:-:S13]  /*3f70*/  ISETP.NE.AND P0, PT, R0, UR5, PT ;  /* 0x0000000500007c0c */ /* 0x000fda000bf05270 */
[----:B------:R-:W-:Y:S05]  /*3f80*/  @P0 BRA `(.L_x_69) ;  /* 0x0000000000580947 */ /* 0x000fea0003800000 */
[----:B------:R-:W1:Y:S02]  /*3f90*/  LDS R0, [UR8+0x18] ;  /* 0x00001808ff007984 */ /* 0x000e640008000800 */
[----:B-1----:R-:W-:-:S04]  /*3fa0*/  LOP3.LUT R0, R0, UR4, RZ, 0xc0, !PT ;  /* 0x0000000400007c12 */ /* 0x002fc8000f8ec0ff */
[----:B------:R-:W-:-:S13]  /*3fb0*/  ISETP.NE.AND P0, PT, R0, UR4, PT ;  /* 0x0000000400007c0c */ /* 0x000fda000bf05270 */
[----:B------:R-:W-:Y:S05]  /*3fc0*/  @P0 BRA `(.L_x_70) ;  /* 0x00000000003c0947 */ /* 0x000fea0003800000 */
[----:B------:R-:W1:Y:S01]  /*3fd0*/  S2R R2, SR_LANEID ;  /* 0x0000000000027919 */ /* 0x000e620000000000 */
[----:B------:R-:W-:Y:S01]  /*3fe0*/  ULOP3.LUT UR5, URZ, UR5, URZ, 0x33, !UPT ;  /* 0x00000005ff057292 */ /* 0x000fe2000f8e33ff */
[----:B------:R-:W-:Y:S01]  /*3ff0*/  LOP3.LUT R4, RZ, UR4, RZ, 0x33, !PT ;  /* 0x00000004ff047c12 */ /* 0x000fe2000f8e33ff */
[----:B------:R-:W-:Y:S02]  /*4000*/  VOTEU.ANY UR4, UPT, PT ;  /* 0x0000000000047886 */ /* 0x000fe400038e0100 */
[----:B------:R-:W-:Y:S01]  /*4010*/  UFLO.U32 UR4, UR4 ;  /* 0x00000004000472bd */ /* 0x000fe200080e0000 */
[----:B------:R-:W2:Y:S01]  /*4020*/  REDUX UR6, R4 ;  /* 0x00000000040673c4 */ /* 0x000ea20000000000 */
[----:B------:R-:W-:-:S06]  /*4030*/  IMAD.U32 R0, RZ, RZ, UR5 ;  /* 0x00000005ff007e24 */ /* 0x000fcc000f8e00ff */
[----:B------:R4:W-:Y:S01]  /*4040*/  UTCATOMSWS.AND URZ, UR5 ;  /* 0x0000000500ff79e3 */ /* 0x0009e20008000000 */
[----:B------:R-:W3:Y:S01]  /*4050*/  REDUX UR7, R0 ;  /* 0x00000000000773c4 */ /* 0x000ee20000000000 */
[----:B-1----:R-:W-:Y:S01]  /*4060*/  ISETP.EQ.U32.AND P0, PT, R2, UR4, PT ;  /* 0x0000000402007c0c */ /* 0x002fe2000bf02070 */
[----:B--2---:R-:W-:Y:S01]  /*4070*/  IMAD.U32 R2, RZ, RZ, UR6 ;  /* 0x00000006ff027e24 */ /* 0x004fe2000f8e00ff */
[----:B---3--:R-:W-:-:S11]  /*4080*/  MOV R3, UR7 ;  /* 0x0000000700037c02 */ /* 0x008fd60008000f00 */
[----:B------:R4:W-:Y:S04]  /*4090*/  @P0 ATOMS.AND RZ, [UR8+0x14], R3 ;  /* 0x00001403ffff098c */ /* 0x0009e8000a800008 */
[----:B------:R4:W-:Y:S01]  /*40a0*/  @P0 ATOMS.AND RZ, [UR8+0x18], R2 ;  /* 0x00001802ffff098c */ /* 0x0009e2000a800008 */
[----:B------:R-:W-:Y:S05]  /*40b0*/  BRA `(.L_x_71) ;  /* 0x0000000000147947 */ /* 0x000fea0003800000 */
.L_x_70:
[----:B------:R-:W-:Y:S02]  /*40c0*/  MOV R2, 0x40e0 ;  /* 0x000040e000027802 */ /* 0x000fe40000000f00 */
[----:B---3-5:R-:W-:Y:S05]  /*40d0*/  CALL.REL.NOINC `($__internal_0_$__cuda_sm10x_tcgen05_guardrail_trap_col_being_dealloced_not_returned_by_alloc) ;  /* 0x0000006000bc7944 */ /* 0x028fea0003c00000 */
[----:B------:R-:W-:Y:S05]  /*40e0*/  BRA `(.L_x_71) ;  /* 0x0000000000087947 */ /* 0x000fea0003800000 */
.L_x_69:
[----:B------:R-:W-:Y:S02]  /*40f0*/  MOV R2, 0x4110 ;  /* 0x0000411000027802 */ /* 0x000fe40000000f00 */
[----:B---3-5:R-:W-:Y:S05]  /*4100*/  CALL.REL.NOINC `($__internal_2_$__cuda_sm10x_tcgen05_guardrail_trap_unallocated_columns_being_dealloced) ;  /* 0x0000006000c87944 */ /* 0x028fea0003c00000 */
.L_x_71:
[----:B------:R-:W-:Y:S01]  /*4110*/  NOP ;  /* 0x0000000000007918 */ /* 0x000fe20000000000 */
[----:B----4-:R-:W-:Y:S05]  /*4120*/  EXIT ;  /* 0x000000000000794d */ /* 0x010fea0003800000 */
.L_x_53:
[----:B------:R-:W-:-:S09]  /*4130*/  UISETP.NE.OR UP0, UPT, UR17, 0x3, !UP3 ;  /* 0x000000031100788c */ /* 0x000fd2000df05670 */
[----:B------:R-:W-:Y:S05]  /*4140*/  BRA.U UP0, `(.L_x_72) ;  /* 0x0000001100547547 */ /* 0x000fea000b800000 */
[----:B------:R-:W1:Y:S01]  /*4150*/  LDCU UR31, c[0x0][0x370] ;  /* 0x00006e00ff1f77ac */ /* 0x000e620008000800 */
[----:B------:R-:W2:Y:S01]  /*4160*/  LDC.64 R16, c[0x0][0x348] ;  /* 0x0000d200ff107b82 */ /* 0x000ea20000000a00 */
[----:B------:R-:W-:Y:S02]  /*4170*/  HFMA2 R13, -RZ, RZ, 0, 0 ;  /* 0x00000000ff0d7431 */ /* 0x000fe400000001ff */
[----:B------:R-:W-:Y:S01]  /*4180*/  IMAD.MOV.U32 R15, RZ, RZ, 0x1 ;  /* 0x00000001ff0f7424 */ /* 0x000fe200078e00ff */
[----:B------:R-:W1:Y:S01]  /*4190*/  LDCU.128 UR48, c[0x0][0xb10] ;  /* 0x00016200ff3077ac */ /* 0x000e620008000c00 */
[----:B------:R-:W-:Y:S01]  /*41a0*/  IMAD.MOV.U32 R14, RZ, RZ, RZ ;  /* 0x000000ffff0e7224 */ /* 0x000fe200078e00ff */
[----:B------:R-:W-:Y:S01]  /*41b0*/  MOV R7, 0x2000 ;  /* 0x0000200000077802 */ /* 0x000fe20000000f00 */
[----:B------:R-:W3:Y:S01]  /*41c0*/  LDCU UR30, c[0x0][0x374] ;  /* 0x00006e80ff1e77ac */ /* 0x000ee20008000800 */
[----:B------:R-:W4:Y:S01]  /*41d0*/  LDC.64 R2, c[0x0][0x888] ;  /* 0x00022200ff027b82 */ /* 0x000f220000000a00 */
[----:B------:R-:W3:Y:S01]  /*41e0*/  LDCU UR15, c[0x0][0xb0c] ;  /* 0x00016180ff0f77ac */ /* 0x000ee20008000800 */
[----:B------:R-:W2:Y:S06]  /*41f0*/  LDCU UR41, c[0x0][0xb20] ;  /* 0x00016400ff2977ac */ /* 0x000eac0008000800 */
[----:B------:R-:W4:Y:S01]  /*4200*/  LDC.64 R4, c[0x0][0x890] ;  /* 0x00022400ff047b82 */ /* 0x000f220000000a00 */
[----:B------:R-:W2:Y:S01]  /*4210*/  LDCU UR4, c[0x0][0xb30] ;  /* 0x00016600ff0477ac */ /* 0x000ea20008000800 */
[----:B------:R-:W-:Y:S01]  /*4220*/  UMOV UR21, 0x400 ;  /* 0x0000040000157882 */ /* 0x000fe20000000000 */
[----:B-1----:R-:W-:-:S02]  /*4230*/  UIMAD.WIDE.U32 UR6, UR31, UR48, URZ ;  /* 0x000000301f0672a5 */ /* 0x002fc4000f8e00ff */
[----:B---3--:R-:W-:Y:S02]  /*4240*/  UIMAD.WIDE.U32 UR8, UR30, UR51, URZ ;  /* 0x000000331e0872a5 */ /* 0x008fe4000f8e00ff */
[----:B------:R-:W-:Y:S02]  /*4250*/  ULEA UR21, UR47, UR21, 0x18 ;  /* 0x000000152f157291 */ /* 0x000fe4000f8ec0ff */
[----:B------:R-:W-:Y:S02]  /*4260*/  UPLOP3.LUT UP3, UPT, UPT, UPT, UPT, 0x40, 0x4 ;  /* 0x000000000004789c */ /* 0x000fe40003f6e870 */
[----:B------:R-:W-:Y:S01]  /*4270*/  UIADD3 UR37, UPT, UPT, UR21, 0x38, URZ ;  /* 0x0000003815257890 */ /* 0x000fe2000fffe0ff */
[----:B------:R-:W-:Y:S01]  /*4280*/  UMOV UR6, UR7 ;  /* 0x0000000700067c82 */ /* 0x000fe20008000000 */
[----:B------:R-:W-:Y:S01]  /*4290*/  UMOV UR38, UR9 ;  /* 0x0000000900267c82 */ /* 0x000fe20008000000 */
[----:B------:R-:W-:Y:S02]  /*42a0*/  UISETP.GE.AND UP0, UPT, UR42, 0x1, UPT ;  /* 0x000000012a00788c */ /* 0x000fe4000bf06270 */
[----:B------:R-:W-:Y:S01]  /*42b0*/  UISETP.NE.AND UP4, UPT, UR42, 0x1, UPT ;  /* 0x000000012a00788c */ /* 0x000fe2000bf85270 */
[----:B------:R-:W1:Y:S01]  /*42c0*/  LDCU.64 UR22, c[0x0][0xb28] ;  /* 0x00016500ff1677ac */ /* 0x000e620008000a00 */
[----:B------:R-:W-:-:S02]  /*42d0*/  UISETP.NE.AND UP6, UPT, UR15, 0x1, UPT ;  /* 0x000000010f00788c */ /* 0x000fc4000bfc5270 */
[----:B------:R-:W-:Y:S02]  /*42e0*/  UISETP.NE.AND UP5, UPT, UR50, 0x1, UPT ;  /* 0x000000013200788c */ /* 0x000fe4000bfa5270 */
[----:B------:R-:W-:Y:S02]  /*42f0*/  UIADD3 UR33, UPT, UPT, UR21, 0x20, URZ ;  /* 0x0000002015217890 */ /* 0x000fe4000fffe0ff */
[----:B------:R-:W-:Y:S02]  /*4300*/  UIADD3 UR25, UPT, UPT, UR21, 0x28, URZ ;  /* 0x0000002815197890 */ /* 0x000fe4000fffe0ff */
[----:B------:R-:W-:Y:S02]  /*4310*/  UIADD3 UR17, UPT, UPT, UR21, 0x30, URZ ;  /* 0x0000003015117890 */ /* 0x000fe4000fffe0ff */
[----:B------:R-:W-:Y:S02]  /*4320*/  UPRMT UR37, UR47, 0x654, UR37 ;  /* 0x000006542f257896 */ /* 0x000fe40008000025 */
[----:B------:R-:W-:-:S02]  /*4330*/  USHF.R.U32.HI UR39, URZ, UR49, UR6 ;  /* 0x00000031ff277299 */ /* 0x000fc40008011606 */
[----:B--2---:R-:W-:Y:S02]  /*4340*/  USHF.R.U32.HI UR38, URZ, UR41, UR38 ;  /* 0x00000029ff267299 */ /* 0x004fe40008011626 */
[----:B------:R-:W-:-:S11]  /*4350*/  UISETP.NE.AND UP2, UPT, UR4, 0x1, UPT ;  /* 0x000000010400788c */ /* 0x000fd6000bf45270 */
.L_x_83:
[C---:B------:R-:W-:Y:S02]  /*4360*/  LEA R12, R14.reuse, UR21, 0x3 ;  /* 0x000000150e0c7c11 */ /* 0x040fe4000f8e18ff */
[----:B------:R-:W-:Y:S02]  /*4370*/  SHF.L.U32 R9, R13, 0x1f, RZ ;  /* 0x0000001f0d097819 */ /* 0x000fe400000006ff */
[----:B------:R-:W-:Y:S02]  /*4380*/  LEA R10, R14, UR21, 0x4 ;  /* 0x000000150e0a7c11 */ /* 0x000fe4000f8e20ff */
[----:B--2---:R-:W2:Y:S02]  /*4390*/  SYNCS.PHASECHK.TRANS64.TRYWAIT P0, [R12+URZ+0x70], R9 ;  /* 0x000070090c0075a7 */ /* 0x004ea400080011ff */
[----:B--2---:R-:W-:Y:S05]  /*43a0*/  @!P0 BRA `(.L_x_73) ;  /* 0x0000005800b88947 */ /* 0x004fea0003800000 */
.L_x_159:
[----:B--2---:R-:W2:Y:S01]  /*43b0*/  LDS.128 R8, [R10+0x100] ;  /* 0x000100000a087984 */ /* 0x004ea20000000c00 */
[----:B------:R-:W-:Y:S01]  /*43c0*/  UISETP.GE.AND UP0, UPT, UR42, 0x1, UPT ;  /* 0x000000012a00788c */ /* 0x000fe2000bf06270 */
[----:B------:R-:W-:Y:S01]  /*43d0*/  @!PT LDS RZ, [RZ] ;  /* 0x00000000fffff984 */ /* 0x000fe20000000800 */
[----:B------:R-:W-:Y:S01]  /*43e0*/  @!PT LDS RZ, [RZ] ;  /* 0x00000000fffff984 */ /* 0x000fe20000000800 */
[----:B------:R-:W-:Y:S01]  /*43f0*/  @!PT LDS RZ, [RZ] ;  /* 0x00000000fffff984 */ /* 0x000fe20000000800 */
[----:B------:R-:W-:Y:S01]  /*4400*/  @!PT LDS RZ, [RZ] ;  /* 0x00000000fffff984 */ /* 0x000fe20000000800 */
[----:B------:R3:W-:Y:S06]  /*4410*/  MEMBAR.ALL.CTA ;  /* 0x0000000000007992 */ /* 0x0007ec0000008000 */
[----:B---3--:R-:W3:Y:S01]  /*4420*/  FENCE.VIEW.ASYNC.S ;  /* 0x00000000000073c6 */ /* 0x008ee20000000000 */
[----:B--2---:R-:W-:Y:S11]  /*4430*/  LOP3.LUT P0, RZ, R10, 0x1, RZ, 0xc0, !PT ;  /* 0x000000010aff7812 */ /* 0x004ff6000780c0ff */
[----:B------:R-:W-:Y:S02]  /*4440*/  @!UPT UIADD3 URZ, UPT, UPT, URZ, URZ, URZ ;  /* 0x000000fffffff290 */ /* 0x000fe4000fffe0ff */
[----:B---3--:R-:W-:Y:S01]  /*4450*/  VOTEU.ANY UP1, P0 ;  /* 0x0000000000ff7886 */ /* 0x008fe20000020100 */
[----:B------:R-:W-:Y:S11]  /*4460*/  PLOP3.LUT P0, PT, PT, PT, UP1, 0x80, 0x8 ;  /* 0x000000000008781c */ /* 0x000ff60003f0f018 */
[----:B------:R-:W-:Y:S02]  /*4470*/  @!UPT UIADD3 URZ, UPT, UPT, URZ, URZ, URZ ;  /* 0x000000fffffff290 */ /* 0x000fe4000fffe0ff */
[----:B------:R-:W-:Y:S02]  /*4480*/  @P0 SHF.R.U32.HI R0, RZ, 0x10, R9 ;  /* 0x00000010ff000819 */ /* 0x000fe40000011609 */
[----:B------:R-:W-:Y:S02]  /*4490*/  @P0 MOV R6, R8 ;  /* 0x0000000800060202 */ /* 0x000fe40000000f00 */
[----:B------:R-:W-:Y:S01]  /*44a0*/  @P0 R2UR UR4, R0 ;  /* 0x00000000000402ca */ /* 0x000fe200000e0000 */
[----:B------:R-:W-:Y:S01]  /*44b0*/  VIADD R0, R12, 0x80 ;  /* 0x000000800c007836 */ /* 0x000fe20000000000 */
[----:B------:R-:W-:Y:S02]  /*44c0*/  @P0 LOP3.LUT R8, R9, 0xffff, RZ, 0xc0, !PT ;  /* 0x0000ffff09080812 */ /* 0x000fe400078ec0ff */
[----:B------:R-:W-:Y:S02]  /*44d0*/  @P0 R2UR UR6, R6 ;  /* 0x00000000060602ca */ /* 0x000fe400000e0000 */
[----:B------:R-:W-:Y:S02]  /*44e0*/  PRMT R0, RZ, 0x654, R0 ;  /* 0x00000654ff007816 */ /* 0x000fe40000000000 */
[----:B------:R-:W-:Y:S02]  /*44f0*/  @P0 R2UR UR5, R8 ;  /* 0x00000000080502ca */ /* 0x000fe400000e0000 */
[----:B------:R2:W-:Y:S03]  /*4500*/  SYNCS.ARRIVE.TRANS64.RED.A1T0 RZ, [R0+URZ], RZ ;  /* 0x000000ff00ff79a7 */ /* 0x0005e600081004ff */
[----:B------:R-:W-:Y:S04]  /*4510*/  @UP1 UMOV UR29, UR4 ;  /* 0x00000004001d1c82 */ /* 0x000fe80008000000 */
[----:B------:R-:W-:Y:S04]  /*4520*/  @UP1 UMOV UR14, UR6 ;  /* 0x00000006000e1c82 */ /* 0x000fe80008000000 */
[----:B------:R-:W-:Y:S01]  /*4530*/  @UP1 UMOV UR13, UR5 ;  /* 0x00000005000d1c82 */ /* 0x000fe20008000000 */
[----:B------:R-:W-:Y:S05]  /*4540*/  BRA.U !UP0, `(.L_x_74) ;  /* 0x0000000108a47547 */ /* 0x000fea000b800000 */
[----:B------:R-:W-:Y:S02]  /*4550*/  UIMAD.WIDE.U32 UR18, UR13, UR51, URZ ;  /* 0x000000330d1272a5 */ /* 0x000fe4000f8e00ff */
[----:B------:R-:W-:Y:S02]  /*4560*/  UIMAD.WIDE.U32 UR26, UR14, UR48, URZ ;  /* 0x000000300e1a72a5 */ /* 0x000fe4000f8e00ff */
[----:B------:R-:W-:Y:S02]  /*4570*/  USEL UR4, UR30, UR38, !UP5 ;  /* 0x000000261e047287 */ /* 0x000fe4000e800000 */
[----:B------:R-:W-:Y:S02]  /*4580*/  USEL UR7, UR31, UR39, !UP6 ;  /* 0x000000271f077287 */ /* 0x000fe4000f000000 */
[----:B-1----:R-:W-:Y:S02]  /*4590*/  UIMAD.WIDE.U32 UR8, UR4, UR22, URZ ;  /* 0x00000016040872a5 */ /* 0x002fe4000f8e00ff */
[----:B------:R-:W-:Y:S01]  /*45a0*/  UIMAD.WIDE.U32 UR10, UR7, UR22, URZ ;  /* 0x00000016070a72a5 */ /* 0x000fe2000f8e00ff */
[----:B------:R-:W-:Y:S02]  /*45b0*/  UMOV UR5, UR19 ;  /* 0x0000001300057c82 */ /* 0x000fe40008000000 */
[----:B------:R-:W-:Y:S03]  /*45c0*/  USHF.R.U32.HI UR6, URZ, UR41, UR5 ;  /* 0x00000029ff067299 */ /* 0x000fe60008011605 */
[----:B------:R-:W-:Y:S01]  /*45d0*/  UMOV UR5, UR27 ;  /* 0x0000001b00057c82 */ /* 0x000fe20008000000 */
[----:B------:R-:W-:Y:S02]  /*45e0*/  USEL UR6, UR13, UR6, !UP5 ;  /* 0x000000060d067287 */ /* 0x000fe4000e800000 */
[----:B------:R-:W-:Y:S03]  /*45f0*/  USHF.R.U32.HI UR12, URZ, UR49, UR5 ;  /* 0x00000031ff0c7299 */ /* 0x000fe60008011605 */
[----:B------:R-:W-:Y:S02]  /*4600*/  UMOV UR5, UR9 ;  /* 0x0000000900057c82 */ /* 0x000fe40008000000 */
[----:B------:R-:W-:Y:S03]  /*4610*/  @UP4 USHF.R.U32.HI UR4, URZ, UR23, UR5 ;  /* 0x00000017ff044299 */ /* 0x000fe60008011605 */
[----:B------:R-:W-:Y:S01]  /*4620*/  UMOV UR5, UR11 ;  /* 0x0000000b00057c82 */ /* 0x000fe20008000000 */
[----:B------:R-:W-:Y:S02]  /*4630*/  UIMAD UR4, UR42, UR4, URZ ;  /* 0x000000042a0472a4 */ /* 0x000fe4000f8e02ff */
[----:B------:R-:W-:Y:S02]  /*4640*/  @UP4 USHF.R.U32.HI UR7, URZ, UR23, UR5 ;  /* 0x00000017ff074299 */ /* 0x000fe40008011605 */
[----:B------:R-:W-:Y:S02]  /*4650*/  UIMAD.WIDE.U32 UR10, UR6, UR22, URZ ;  /* 0x00000016060a72a5 */ /* 0x000fe4000f8e00ff */
[----:B------:R-:W-:Y:S02]  /*4660*/  USEL UR5, UR14, UR12, !UP6 ;  /* 0x0000000c0e057287 */ /* 0x000fe4000f000000 */
[----:B------:R-:W-:Y:S02]  /*4670*/  UIMAD UR8, UR42, UR7, URZ ;  /* 0x000000072a0872a4 */ /* 0x000fe4000f8e02ff */
[----:B------:R-:W-:Y:S03]  /*4680*/  UISETP.GE.AND UP0, UPT, UR6, UR4, UPT ;  /* 0x000000040600728c */ /* 0x000fe6000bf06270 */
[----:B------:R-:W-:Y:S01]  /*4690*/  UMOV UR4, UR11 ;  /* 0x0000000b00047c82 */ /* 0x000fe20008000000 */
[----:B------:R-:W-:Y:S02]  /*46a0*/  UISETP.GE.OR UP0, UPT, UR5, UR8, UP0 ;  /* 0x000000080500728c */ /* 0x000fe40008706670 */
[----:B------:R-:W-:Y:S02]  /*46b0*/  USHF.R.U32.HI UR4, URZ, UR23, UR4 ;  /* 0x00000017ff047299 */ /* 0x000fe40008011604 */
[----:B------:R-:W-:Y:S02]  /*46c0*/  UIMAD.WIDE.U32 UR8, UR5, UR22, URZ ;  /* 0x00000016050872a5 */ /* 0x000fe4000f8e00ff */
[----:B------:R-:W-:Y:S04]  /*46d0*/  USEL UR10, UR6, UR4, !UP4 ;  /* 0x00000004060a7287 */ /* 0x000fe8000e000000 */
[----:B------:R-:W-:Y:S01]  /*46e0*/  UIADD3 UR11, UPT, UPT, -UR10, URZ, URZ ;  /* 0x000000ff0a0b7290 */ /* 0x000fe2000fffe1ff */
[----:B------:R-:W-:Y:S02]  /*46f0*/  @!UP0 UMOV UR4, UR9 ;  /* 0x0000000900048c82 */ /* 0x000fe40008000000 */
[----:B------:R-:W-:Y:S02]  /*4700*/  @!UP0 USHF.R.U32.HI UR4, URZ, UR23, UR4 ;  /* 0x00000017ff048299 */ /* 0x000fe40008011604 */
[----:B------:R-:W-:Y:S02]  /*4710*/  UIMAD UR8, UR42, UR11, UR6 ;  /* 0x0000000b2a0872a4 */ /* 0x000fe4000f8e0206 */
[----:B------:R-:W-:Y:S04]  /*4720*/  @!UP0 USEL UR4, UR5, UR4, !UP4 ;  /* 0x0000000405048287 */ /* 0x000fe8000e000000 */
[----:B------:R-:W-:Y:S02]  /*4730*/  @!UP0 UIMAD UR8, UR7, UR8, UR4 ;  /* 0x00000008070882a4 */ /* 0x000fe4000f8e0204 */
[----:B------:R-:W-:Y:S02]  /*4740*/  @!UP0 UIADD3 UR9, UPT, UPT, UR10, -UR4, URZ ;  /* 0x800000040a098290 */ /* 0x000fe4000fffe0ff */
[----:B------:R-:W-:Y:S02]  /*4750*/  UIADD3 UR4, UPT, UPT, -UR5, URZ, URZ ;  /* 0x000000ff05047290 */ /* 0x000fe4000fffe1ff */
[----:B------:R-:W-:Y:S02]  /*4760*/  UIADD3 UR7, UPT, UPT, -UR6, URZ, URZ ;  /* 0x000000ff06077290 */ /* 0x000fe4000fffe1ff */
[----:B------:R-:W-:Y:S02]  /*4770*/  @!UP0 UIMAD UR6, UR9, UR42, UR5 ;  /* 0x0000002a090682a4 */ /* 0x000fe4000f8e0205 */
[----:B------:R-:W-:Y:S02]  /*4780*/  UIMAD UR14, UR15, UR4, UR14 ;  /* 0x000000040f0e72a4 */ /* 0x000fe4000f8e020e */
[----:B------:R-:W-:Y:S01]  /*4790*/  UIMAD UR13, UR50, UR7, UR13 ;  /* 0x00000007320d72a4 */ /* 0x000fe2000f8e020d */
[----:B------:R-:W-:Y:S02]  /*47a0*/  @!UP0 UMOV UR5, UR8 ;  /* 0x0000000800058c82 */ /* 0x000fe40008000000 */
[----:B------:R-:W-:Y:S02]  /*47b0*/  UIMAD UR14, UR5, UR15, UR14 ;  /* 0x0000000f050e72a4 */ /* 0x000fe4000f8e020e */
[----:B------:R-:W-:Y:S11]  /*47c0*/  UIMAD UR13, UR6, UR50, UR13 ;  /* 0x00000032060d72a4 */ /* 0x000ff6000f8e020d */
[----:B------:R-:W-:Y:S01]  /*47d0*/  @!UPT UIADD3 URZ, UPT, UPT, URZ, URZ, URZ ;  /* 0x000000fffffff290 */ /* 0x000fe2000fffe0ff */
.L_x_74:
[----:B------:R-:W3:Y:S01]  /*47e0*/  @!UP2 LDCU.128 UR8, c[0x0][0xb10] ;  /* 0x00016200ff08a7ac */ /* 0x000ee20008000c00 */
[C---:B----4-:R-:W-:Y:S02]  /*47f0*/  ISETP.NE.U32.AND P1, PT, R4.reuse, RZ, PT ;  /* 0x000000ff0400720c */ /* 0x050fe40003f25070 */
[----:B------:R-:W-:Y:S02]  /*4800*/  ISETP.NE.U32.AND P0, PT, R4, RZ, PT ;  /* 0x000000ff0400720c */ /* 0x000fe40003f05070 */
[C---:B------:R-:W-:Y:S02]  /*4810*/  ISETP.NE.AND.EX P1, PT, R5.reuse, RZ, PT, P1 ;  /* 0x000000ff0500720c */ /* 0x040fe40003f25310 */
[----:B------:R-:W-:Y:S01]  /*4820*/  ISETP.NE.AND.EX P0, PT, R5, RZ, PT, P0 ;  /* 0x000000ff0500720c */ /* 0x000fe20003f05300 */
[----:B------:R-:W4:Y:S01]  /*4830*/  @!UP2 LDCU UR5, c[0x0][0xb0c] ;  /* 0x00016180ff05a7ac */ /* 0x000f220008000800 */
[----:B------:R-:W-:Y:S01]  /*4840*/  SHF.L.U32 R9, R15, 0x1f, RZ ;  /* 0x0000001f0f097819 */ /* 0x000fe200000006ff */
[----:B------:R-:W-:Y:S02]  /*4850*/  USHF.L.U32 UR35, UR16, 0x6, URZ ;  /* 0x0000000610237899 */ /* 0x000fe400080006ff */
[----:B------:R-:W-:Y:S02]  /*4860*/  USHF.L.U32 UR34, UR20, 0x8, URZ ;  /* 0x0000000814227899 */ /* 0x000fe400080006ff */
[----:B---3--:R-:W-:Y:S07]  /*4870*/  UIMAD.WIDE.U32 UR6, UR14, UR8, URZ ;  /* 0x000000080e0672a5 */ /* 0x008fee000f8e00ff */
[----:B------:R-:W-:Y:S01]  /*4880*/  @!UP2 UMOV UR4, UR7 ;  /* 0x000000070004ac82 */ /* 0x000fe20008000000 */
[----:B----4-:R-:W-:Y:S02]  /*4890*/  @!UP2 UISETP.NE.AND UP0, UPT, UR5, 0x1, UPT ;  /* 0x000000010500a88c */ /* 0x010fe4000bf05270 */
[----:B------:R-:W-:Y:S02]  /*48a0*/  @!UP2 USHF.R.U32.HI UR4, URZ, UR9, UR4 ;  /* 0x00000009ff04a299 */ /* 0x000fe40008011604 */
[----:B------:R-:W-:Y:S02]  /*48b0*/  UIMAD.WIDE.U32 UR6, UR13, UR11, URZ ;  /* 0x0000000b0d0672a5 */ /* 0x000fe4000f8e00ff */
[----:B------:R-:W-:Y:S02]  /*48c0*/  @!UP2 USEL UR8, UR14, UR4, !UP0 ;  /* 0x000000040e08a287 */ /* 0x000fe4000c000000 */
[----:B------:R-:W-:Y:S03]  /*48d0*/  @!UP2 UISETP.NE.AND UP0, UPT, UR10, 0x1, UPT ;  /* 0x000000010a00a88c */ /* 0x000fe6000bf05270 */
[----:B------:R-:W-:Y:S02]  /*48e0*/  @!UP2 UMOV UR6, UR7 ;  /* 0x000000070006ac82 */ /* 0x000fe40008000000 */
[----:B------:R-:W3:Y:S02]  /*48f0*/  @!UP2 LDCU UR4, c[0x0][0xb20] ;  /* 0x00016400ff04a7ac */ /* 0x000ee40008000800 */
[----:B---3--:R-:W-:Y:S04]  /*4900*/  @!UP2 USHF.R.U32.HI UR6, URZ, UR4, UR6 ;  /* 0x00000004ff06a299 */ /* 0x008fe80008011606 */
[----:B------:R-:W-:Y:S04]  /*4910*/  @!UP2 USEL UR6, UR13, UR6, !UP0 ;  /* 0x000000060d06a287 */ /* 0x000fe8000c000000 */
[----:B------:R-:W-:Y:S02]  /*4920*/  @!UP2 UIADD3 UR4, UPT, UPT, -UR8, UR6, URZ ;  /* 0x000000060804a290 */ /* 0x000fe4000fffe1ff */
[----:B------:R-:W-:Y:S02]  /*4930*/  @!UP2 UIADD3 UR6, UPT, UPT, UR8, -UR6, URZ ;  /* 0x800000060806a290 */ /* 0x000fe4000fffe0ff */
[----:B------:R-:W-:Y:S02]  /*4940*/  @!UP2 UIMAD UR14, UR4, UR5, UR14 ;  /* 0x00000005040ea2a4 */ /* 0x000fe4000f8e020e */
[----:B------:R-:W-:Y:S01]  /*4950*/  @!UP2 UIMAD UR13, UR6, UR10, UR13 ;  /* 0x0000000a060da2a4 */ /* 0x000fe2000f8e020d */
[----:B------:R-:W-:Y:S11]  /*4960*/  BRA.U UP3, `(.L_x_75) ;  /* 0x0000000103107547 */ /* 0x000ff6000b800000 */
[----:B--2---:R-:W-:Y:S04]  /*4970*/  MOV R0, UR40 ;  /* 0x0000002800007c02 */ /* 0x004fe80008000f00 */
[----:B------:R-:W-:Y:S04]  /*4980*/  SHF.L.U32 R11, R0, 0x1f, RZ ;  /* 0x0000001f000b7819 */ /* 0x000fe800000006ff */
[----:B------:R-:W2:Y:S02]  /*4990*/  SYNCS.PHASECHK.TRANS64.TRYWAIT P2, [UR21+0x68], R11 ;  /* 0x0000680bff0075a7 */ /* 0x000ea40008041115 */
[----:B--2---:R-:W-:Y:S05]  /*49a0*/  @!P2 BRA `(.L_x_76) ;  /* 0x00000054004ca947 */ /* 0x004fea0003800000 */
.L_x_75:
[----:B------:R-:W-:Y:S05]  /*49b0*/  @!P1 BRA `(.L_x_77) ;  /* 0x0000000000309947 */ /* 0x000fea0003800000 */
[----:B------:R-:W-:Y:S01]  /*49c0*/  ISETP.NE.U32.AND P1, PT, R2, RZ, PT ;  /* 0x000000ff0200720c */ /* 0x000fe20003f25070 */
[----:B------:R-:W3:Y:S01]  /*49d0*/  LDCU.64 UR4, c[0x0][0x358] ;  /* 0x00006b00ff0477ac */ /* 0x000ee20008000a00 */
[----:B------:R-:W-:Y:S02]  /*49e0*/  IMAD.MOV.U32 R81, RZ, RZ, 0x1 ;  /* 0x00000001ff517424 */ /* 0x000fe400078e00ff */
[----:B------:R-:W-:Y:S11]  /*49f0*/  ISETP.NE.AND.EX P1, PT, R3, RZ, PT, P1 ;  /* 0x000000ff0300720c */ /* 0x000ff60003f25310 */
[----:B------:R-:W-:Y:S02]  /*4a00*/  @!UPT UIADD3 URZ, UPT, UPT, URZ, URZ, URZ ;  /* 0x000000fffffff290 */ /* 0x000fe4000fffe0ff */
[----:B--2---:R-:W2:Y:S01]  /*4a10*/  @P1 LDC.64 R10, c[0x0][0x888] ;  /* 0x00022200ff0a1b82 */ /* 0x004ea20000000a00 */
[----:B------:R-:W-:Y:S04]  /*4a20*/  @P1 IMAD R0, R4, UR36, RZ ;  /* 0x0000002404001c24 */ /* 0x000fe8000f8e02ff */
[----:B--2---:R-:W-:Y:S04]  /*4a30*/  @P1 IMAD.WIDE R10, R0, 0x4, R10 ;  /* 0x00000004000a1825 */ /* 0x004fe800078e020a */
[----:B------:R-:W-:Y:S01]  /*4a40*/  HFMA2 R0, -RZ, RZ, 0, 5.9604644775390625e-08 ;  /* 0x00000001ff007431 */ /* 0x000fe200000001ff */
[----:B---3-5:R3:W5:Y:S04]  /*4a50*/  @P1 LDG.E R41, desc[UR4][R10.64] ;  /* 0x000000040a291981 */ /* 0x028768000c1e1900 */
[----:B------:R-:W-:Y:S01]  /*4a60*/  @!P1 PRMT R81, R0, 0x7610, R81 ;  /* 0x0000761000519816 */ /* 0x000fe20000000051 */
[----:B---3--:R-:W4:Y:S06]  /*4a70*/  @!P1 LDC R41, c[0x0][0x880] ;  /* 0x00022000ff299b82 */ /* 0x008f2c0000000800 */
.L_x_77:
[----:B----45:R-:W-:Y:S01]  /*4a80*/  @!P0 FSETP.EQ.AND P1, PT, R41, RZ, PT ;  /* 0x000000ff2900820b */ /* 0x030fe20003f22000 */
[----:B------:R-:W-:Y:S01]  /*4a90*/  @!UPT UIADD3 URZ, UPT, UPT, URZ, URZ, URZ ;  /* 0x000000fffffff290 */ /* 0x000fe2000fffe0ff */
[----:B------:R-:W-:Y:S11]  /*4aa0*/  @!P0 BRA `(.L_x_78) ;  /* 0x0000000000188947 */ /* 0x000ff60003800000 */
[----:B------:R-:W-:Y:S02]  /*4ab0*/  LOP3.LUT P0, RZ, R81, 0xff, RZ, 0xc0, !PT ;  /* 0x000000ff51ff7812 */ /* 0x000fe4000780c0ff */
[----:B------:R-:W-:Y:S04]  /*4ac0*/  ISETP.NE.U32.AND P1, PT, R2, RZ, PT ;  /* 0x000000ff0200720c */ /* 0x000fe80003f25070 */
[----:B------:R-:W-:Y:S04]  /*4ad0*/  ISETP.NE.AND.EX P1, PT, R3, RZ, PT, P1 ;  /* 0x000000ff0300720c */ /* 0x000fe80003f25310 */
[----:B------:R-:W-:Y:S03]  /*4ae0*/  PLOP3.LUT P1, PT, P1, PT, PT, 0x8, 0x80 ;  /* 0x000000000080781c */ /* 0x000fe60000f2e170 */
[----:B------:R-:W-:Y:S11]  /*4af0*/  @P0 FSETP.EQ.AND P1, PT, R41, RZ, PT ;  /* 0x000000ff2900020b */ /* 0x000ff60003f22000 */
[----:B------:R-:W-:Y:S02]  /*4b00*/  @!UPT UIADD3 URZ, UPT, UPT, URZ, URZ, URZ ;  /* 0x000000fffffff290 */ /* 0x000fe4000fffe0ff */
.L_x_78:
[----:B------:R-:W3:Y:S01]  /*4b10*/  SYNCS.PHASECHK.TRANS64.TRYWAIT P2, [UR21+0x40], R9 ;  /* 0x00004009ff0075a7 */ /* 0x000ee20008041115 */
[----:B------:R-:W-:Y:S04]  /*4b20*/  ELECT P0, URZ, PT ;  /* 0x0000000000ff782f */ /* 0x000fe80003800000 */
[----:B------:R-:W-:Y:S11]  /*4b30*/  PLOP3.LUT P1, PT, P1, P0, PT, 0xf2, 0x2f ;  /* 0x00000000002f781c */ /* 0x000ff60000f21e72 */
[----:B------:R-:W-:Y:S02]  /*4b40*/  @!UPT UIADD3 URZ, UPT, UPT, URZ, URZ, URZ ;  /* 0x000000fffffff290 */ /* 0x000fe4000fffe0ff */
[----:B------:R-:W-:Y:S05]  /*4b50*/  @!P1 IADD3 R8, P0, PT, R16, 0x580, RZ ;  /* 0x0000058010089810 */ /* 0x000fea0007f1e0ff */
[----:B------:R-:W-:Y:S01]  /*4b60*/  @!P1 IMAD.X R6, RZ, RZ, R17, P0 ;  /* 0x000000ffff069224 */ /* 0x000fe200000e0611 */
[----:B---3--:R-:W-:Y:S07]  /*4b70*/  @!P2 BRA `(.L_x_79) ;  /* 0x0000005000f0a947 */ /* 0x008fee0003800000 */
.L_x_162:
[----:B------:R-:W-:Y:S01]  /*4b80*/  @!P1 R2UR UR5, R8 ;  /* 0x00000000080592ca */ /* 0x000fe200000e0000 */
[----:B------:R-:W-:Y:S01]  /*4b90*/  VOTEU.ALL UP0, P1 ;  /* 0x0000000000ff7886 */ /* 0x000fe20000800000 */
[----:B------:R-:W-:Y:S01]  /*4ba0*/  @!P1 R2UR UR4, R6 ;  /* 0x00000000060492ca */ /* 0x000fe200000e0000 */
[----:B--2---:R-:W-:Y:S01]  /*4bb0*/  @!P1 IMAD.MOV.U32 R0, RZ, RZ, 0x2000 ;  /* 0x00002000ff009424 */ /* 0x004fe200078e00ff */
[----:B------:R-:W-:Y:S01]  /*4bc0*/  UMOV UR8, 0x0 ;  /* 0x0000000000087882 */ /* 0x000fe20000000000 */
[----:B------:R-:W-:Y:S01]  /*4bd0*/  UMOV UR9, 0x10000000 ;  /* 0x1000000000097882 */ /* 0x000fe20000000000 */
[----:B------:R-:W-:Y:S01]  /*4be0*/  @!UP0 UIADD3 UR32, UPT, UPT, UR21, 0x400, URZ ;  /* 0x0000040015208890 */ /* 0x000fe2000fffe0ff */
[----:B------:R-:W-:Y:S01]  /*4bf0*/  @!P1 IADD3 R8, P0, PT, R16, 0x580, RZ ;  /* 0x0000058010089810 */ /* 0x000fe20007f1e0ff */
[----:B------:R-:W-:Y:S01]  /*4c00*/  VOTEU.ALL UP0, P1 ;  /* 0x0000000000ff7886 */ /* 0x000fe20000800000 */
[----:B------:R-:W-:Y:S03]  /*4c10*/  UPRMT UR6, UR47, 0x654, UR33 ;  /* 0x000006542f067896 */ /* 0x000fe60008000021 */
[----:B------:R-:W-:Y:S02]  /*4c20*/  @!P1 IMAD.X R6, RZ, RZ, R17, P0 ;  /* 0x000000ffff069224 */ /* 0x000fe400000e0611 */
[----:B------:R-:W-:Y:S02]  /*4c30*/  IMAD.U32 R10, RZ, RZ, UR5 ;  /* 0x00000005ff0a7e24 */ /* 0x000fe4000f8e00ff */
[----:B------:R-:W-:Y:S03]  /*4c40*/  IMAD.U32 R11, RZ, RZ, UR4 ;  /* 0x00000004ff0b7e24 */ /* 0x000fe6000f8e00ff */
[----:B------:R-:W-:Y:S02]  /*4c50*/  @!P1 R2UR UR4, R10 ;  /* 0x000000000a0492ca */ /* 0x000fe400000e0000 */
[----:B------:R-:W-:Y:S11]  /*4c60*/  @!P1 R2UR UR5, R11 ;  /* 0x000000000b0592ca */ /* 0x000ff600000e0000 */
[----:B------:R-:W-:Y:S02]  /*4c70*/  @!UPT UIADD3 URZ, UPT, UPT, URZ, URZ, URZ ;  /* 0x000000fffffff290 */ /* 0x000fe4000fffe0ff */
[----:B------:R2:W-:Y:S01]  /*4c80*/  @!UP0 UTMALDG.3D [UR32], [UR4], desc[UR8] ;  /* 0x00000820040085b4 */ /* 0x0005e20008011000 */
[----:B------:R2:W-:Y:S01]  /*4c90*/  @!P1 SYNCS.ARRIVE.TRANS64.RED.A0TR RZ, [UR21+0x20], R0 ;  /* 0x00002000ffff99a7 */ /* 0x0005e20008300415 */
[----:B------:R-:W-:Y:S01]  /*4ca0*/  SYNCS.ARRIVE.TRANS64.RED.A1T0 RZ, [UR6], RZ ;  /* 0x000000ffffff79a7 */ /* 0x000fe20008100406 */
[----:B------:R-:W3:Y:S02]  /*4cb0*/  SYNCS.PHASECHK.TRANS64.TRYWAIT P2, [UR21+0x48], R9 ;  /* 0x00004809ff0075a7 */ /* 0x000ee40008041115 */
[----:B--23--:R-:W-:Y:S05]  /*4cc0*/  @!P2 BRA `(.L_x_80) ;  /* 0x0000005000b4a947 */ /* 0x00cfea0003800000 */
.L_x_164:
        /* <DEDUP_REMOVED lines=8> */
[----:B------:R-:W-:Y:S01]  /*4d50*/  @!UP0 UIADD3 UR24, UPT, UPT, UR21, 0x2400, URZ ;  /* 0x0000240015188890 */ /* 0x000fe2000fffe0ff */
[----:B------:R-:W-:Y:S01]  /*4d60*/  VOTEU.ALL UP0, P1 ;  /* 0x0000000000ff7886 */ /* 0x000fe20000800000 */
[----:B------:R-:W-:Y:S01]  /*4d70*/  UMOV UR27, UR35 ;  /* 0x00000023001b7c82 */ /* 0x000fe20008000000 */
[----:B------:R-:W-:Y:S02]  /*4d80*/  UMOV UR28, UR36 ;  /* 0x00000024001c7c82 */ /* 0x000fe40008000000 */
[----:B------:R-:W-:Y:S01]  /*4d90*/  IMAD.U32 R10, RZ, RZ, UR5 ;  /* 0x00000005ff0a7e24 */ /* 0x000fe2000f8e00ff */
[----:B------:R-:W-:Y:S01]  /*4da0*/  UPRMT UR6, UR47, 0x654, UR25 ;  /* 0x000006542f067896 */ /* 0x000fe20008000019 */
[----:B------:R-:W-:Y:S02]  /*4db0*/  IMAD.U32 R11, RZ, RZ, UR4 ;  /* 0x00000004ff0b7e24 */ /* 0x000fe4000f8e00ff */
[----:B------:R-:W-:Y:S01]  /*4dc0*/  @!P1 IMAD.X R6, RZ, RZ, R17, P0 ;  /* 0x000000ffff069224 */ /* 0x000fe200000e0611 */
        /* <DEDUP_REMOVED lines=8> */
.L_x_166:
[----:B------:R-:W-:Y:S01]  /*4e50*/  @!P1 R2UR UR5, R8 ;  /* 0x00000000080592ca */ /* 0x000fe200000e0000 */
[----:B------:R-:W-:Y:S01]  /*4e60*/  VOTEU.ALL UP0, P1 ;  /* 0x0000000000ff7886 */ /* 0x000fe20000800000 */
[----:B------:R-:W-:Y:S01]  /*4e70*/  @!P1 R2UR UR4, R6 ;  /* 0x00000000060492ca */ /* 0x000fe200000e0000 */
[----:B--2---:R-:W-:Y:S01]  /*4e80*/  @!P1 IMAD.MOV.U32 R0, RZ, RZ, 0x2000 ;  /* 0x00002000ff009424 */ /* 0x004fe200078e00ff */
[----:B------:R-:W-:Y:S01]  /*4e90*/  UMOV UR8, 0x0 ;  /* 0x0000000000087882 */ /* 0x000fe20000000000 */
[----:B------:R-:W-:Y:S01]  /*4ea0*/  UMOV UR9, 0x10000000 ;  /* 0x1000000000097882 */ /* 0x000fe20000000000 */
[----:B------:R-:W-:Y:S01]  /*4eb0*/  @!UP0 UIADD3 UR18, UPT, UPT, UR34, 0x80, URZ ;  /* 0x0000008022128890 */ /* 0x000fe2000fffe0ff */
[----:B------:R-:W-:Y:S01]  /*4ec0*/  VIADD R14, R14, 0x1 ;  /* 0x000000010e0e7836 */ /* 0x000fe20000000000 */
[----:B------:R-:W-:Y:S01]  /*4ed0*/  @!UP0 UIADD3 UR16, UPT, UPT, UR21, 0x4400, URZ ;  /* 0x0000440015108890 */ /* 0x000fe2000fffe0ff */
[----:B------:R-:W-:Y:S01]  /*4ee0*/  VOTEU.ALL UP0, P1 ;  /* 0x0000000000ff7886 */ /* 0x000fe20000800000 */
[----:B------:R-:W-:Y:S01]  /*4ef0*/  UMOV UR19, UR35 ;  /* 0x0000002300137c82 */ /* 0x000fe20008000000 */
[----:B------:R-:W-:Y:S02]  /*4f00*/  UMOV UR20, UR36 ;  /* 0x0000002400147c82 */ /* 0x000fe40008000000 */
[----:B------:R-:W-:Y:S01]  /*4f10*/  IMAD.U32 R10, RZ, RZ, UR5 ;  /* 0x00000005ff0a7e24 */ /* 0x000fe2000f8e00ff */
[----:B------:R-:W-:Y:S01]  /*4f20*/  UPRMT UR6, UR47, 0x654, UR17 ;  /* 0x000006542f067896 */ /* 0x000fe20008000011 */
        /* <DEDUP_REMOVED lines=9> */
.L_x_168:
[----:B------:R-:W-:Y:S01]  /*4fc0*/  @!P1 IADD3 R6, P0, PT, R16, 0x580, RZ ;  /* 0x0000058010069810 */ /* 0x000fe20007f1e0ff */
[----:B------:R-:W-:Y:S01]  /*4fd0*/  VOTEU.ALL UP0, P1 ;  /* 0x0000000000ff7886 */ /* 0x000fe20000800000 */
[----:B------:R-:W-:Y:S01]  /*4fe0*/  UMOV UR6, 0x0 ;  /* 0x0000000000067882 */ /* 0x000fe20000000000 */
[----:B------:R-:W-:Y:S01]  /*4ff0*/  UMOV UR7, 0x10000000 ;  /* 0x1000000000077882 */ /* 0x000fe20000000000 */
[----:B------:R-:W-:Y:S01]  /*5000*/  @!P1 R2UR UR5, R6 ;  /* 0x00000000060592ca */ /* 0x000fe200000e0000 */
[----:B--2---:R-:W-:Y:S01]  /*5010*/  @!P1 IMAD.X R0, RZ, RZ, R17, P0 ;  /* 0x000000ffff009224 */ /* 0x004fe200000e0611 */
[----:B------:R-:W-:Y:S01]  /*5020*/  @!UP0 UIADD3 UR10, UPT, UPT, UR34, 0xc0, URZ ;  /* 0x000000c0220a8890 */ /* 0x000fe2000fffe0ff */
[----:B------:R-:W-:Y:S01]  /*5030*/  R2UR UR16, R83 ;  /* 0x00000000531072ca */ /* 0x000fe200000e0000 */
[----:B------:R-:W-:Y:S01]  /*5040*/  @!UP0 UIADD3 UR8, UPT, UPT, UR21, 0x6400, URZ ;  /* 0x0000640015088890 */ /* 0x000fe2000fffe0ff */
[----:B------:R-:W-:Y:S01]  /*5050*/  ISETP.NE.AND P0, PT, R14, 0x2, PT ;  /* 0x000000020e00780c */ /* 0x000fe20003f05270 */
[----:B------:R-:W-:Y:S01]  /*5060*/  @!UP0 UIADD3 UR9, UPT, UPT, UR21, 0x38, URZ ;  /* 0x0000003815098890 */ /* 0x000fe2000fffe0ff */
[----:B------:R-:W-:Y:S01]  /*5070*/  @!P1 R2UR UR4, R0 ;  /* 0x00000000000492ca */ /* 0x000fe200000e0000 */
[----:B------:R-:W-:Y:S01]  /*5080*/  VOTEU.ALL UP0, P1 ;  /* 0x0000000000ff7886 */ /* 0x000fe20000800000 */
[----:B------:R-:W-:Y:S01]  /*5090*/  UMOV UR11, UR35 ;  /* 0x00000023000b7c82 */ /* 0x000fe20008000000 */
[----:B------:R-:W-:Y:S01]  /*50a0*/  UMOV UR12, UR36 ;  /* 0x00000024000c7c82 */ /* 0x000fe20008000000 */
[----:B------:R-:W-:Y:S01]  /*50b0*/  SEL R0, RZ, 0x1, P0 ;  /* 0x00000001ff007807 */ /* 0x000fe20000000000 */
[----:B------:R-:W-:Y:S01]  /*50c0*/  UIADD3 UR20, UPT, UPT, UR13, UR63, URZ ;  /* 0x0000003f0d147290 */ /* 0x000fe2000fffe0ff */
[----:B------:R-:W-:Y:S01]  /*50d0*/  IMAD.U32 R8, RZ, RZ, UR5 ;  /* 0x00000005ff087e24 */ /* 0x000fe2000f8e00ff */
[----:B------:R-:W-:Y:S01]  /*50e0*/  LOP3.LUT R15, R15, 0x1, RZ, 0x3c, !PT ;  /* 0x000000010f0f7812 */ /* 0x000fe200078e3cff */
[----:B------:R-:W-:Y:S01]  /*50f0*/  UPLOP3.LUT UP3, UPT, UPT, UPT, UPT, 0x80, 0x8 ;  /* 0x000000000008789c */ /* 0x000fe20003f6f070 */
[----:B------:R-:W-:Y:S01]  /*5100*/  LOP3.LUT R13, R13, R0, RZ, 0x3c, !PT ;  /* 0x000000000d0d7212 */ /* 0x000fe200078e3cff */
[----:B------:R-:W-:Y:S01]  /*5110*/  UIADD3 UR16, UPT, UPT, UR14, UR16, URZ ;  /* 0x000000100e107290 */ /* 0x000fe2000fffe0ff */
[----:B------:R-:W-:Y:S01]  /*5120*/  SEL R14, R14, RZ, P0 ;  /* 0x000000ff0e0e7207 */ /* 0x000fe20000000000 */
[----:B------:R-:W-:Y:S01]  /*5130*/  UMOV UR36, UR29 ;  /* 0x0000001d00247c82 */ /* 0x000fe20008000000 */
[----:B------:R-:W-:Y:S01]  /*5140*/  IMAD.U32 R9, RZ, RZ, UR4 ;  /* 0x00000004ff097e24 */ /* 0x000fe2000f8e00ff */
[----:B------:R-:W-:Y:S04]  /*5150*/  @!P1 R2UR UR4, R8 ;  /* 0x00000000080492ca */ /* 0x000fe800000e0000 */
[----:B------:R-:W-:Y:S11]  /*5160*/  @!P1 R2UR UR5, R9 ;  /* 0x00000000090592ca */ /* 0x000ff600000e0000 */
[----:B------:R-:W-:Y:S02]  /*5170*/  @!UPT UIADD3 URZ, UPT, UPT, URZ, URZ, URZ ;  /* 0x000000fffffff290 */ /* 0x000fe4000fffe0ff */
[----:B------:R2:W-:Y:S01]  /*5180*/  @!UP0 UTMALDG.3D [UR8], [UR4], desc[UR6] ;  /* 0x00000608040085b4 */ /* 0x0005e20008011000 */
[----:B------:R2:W-:Y:S01]  /*5190*/  @!P1 SYNCS.ARRIVE.TRANS64.RED.A0TR RZ, [UR21+0x38], R7 ;  /* 0x00003807ffff99a7 */ /* 0x0005e20008300415 */
[----:B------:R-:W-:Y:S01]  /*51a0*/  SYNCS.ARRIVE.TRANS64.RED.A1T0 RZ, [UR37], RZ ;  /* 0x000000ffffff79a7 */ /* 0x000fe20008100425 */
[----:B------:R-:W-:Y:S05]  /*51b0*/  BRA.U UP1, `(.L_x_83) ;  /* 0xfffffff101687547 */ /* 0x000fea000b83ffff */
[----:B------:R-:W-:-:S04]  /*51c0*/  SHF.L.U32 R3, R15, 0x1f, RZ ;  /* 0x0000001f0f037819 */ /* 0x000fc800000006ff */
[----:B------:R-:W3:Y:S02]  /*51d0*/  SYNCS.PHASECHK.TRANS64.TRYWAIT P0, [UR21+0x40], R3 ;  /* 0x00004003ff0075a7 */ /* 0x000ee40008001115 */
[----:B---3--:R-:W-:Y:S05]  /*51e0*/  @!P0 BRA `(.L_x_84) ;  /* 0x0000004c00b48947 */ /* 0x008fea0003800000 */
.L_x_170:
[----:B------:R-:W4:Y:S02]  /*51f0*/  SYNCS.PHASECHK.TRANS64.TRYWAIT P0, [UR21+0x48], R3 ;  /* 0x00004803ff0075a7 */ /* 0x000f240008001115 */
[----:B----4-:R-:W-:Y:S05]  /*5200*/  @!P0 BRA `(.L_x_85) ;  /* 0x0000004c00c48947 */ /* 0x010fea0003800000 */
.L_x_172:
[----:B------:R-:W4:Y:S02]  /*5210*/  SYNCS.PHASECHK.TRANS64.TRYWAIT P0, [UR21+0x50], R3 ;  /* 0x00005003ff0075a7 */ /* 0x000f240008001115 */
[----:B----4-:R-:W-:Y:S05]  /*5220*/  @!P0 BRA `(.L_x_86) ;  /* 0x0000004c00d48947 */ /* 0x010fea0003800000 */
.L_x_174:
[----:B---3--:R-:W-:-:S07]  /*5230*/  MOV R0, UR21 ;  /* 0x0000001500007c02 */ /* 0x008fce0008000f00 */
.L_x_87:
[----:B---3--:R-:W-:-:S04]  /*5240*/  SHF.L.U32 R3, R15, 0x1f, RZ ;  /* 0x0000001f0f037819 */ /* 0x008fc800000006ff */
[----:B------:R3:W4:Y:S03]  /*5250*/  SYNCS.PHASECHK.TRANS64.TRYWAIT P0, [R0+URZ+0x58], R3 ;  /* 0x00005803000075a7 */ /* 0x00072600080011ff */
[----:B----4-:R-:W-:Y:S05]  /*5260*/  @!P0 NANOSLEEP.SYNCS 0x989680 ;  /* 0x009896800000895d */ /* 0x010fea0003900000 */
[----:B------:R-:W4:Y:S02]  /*5270*/  @!P0 SYNCS.PHASECHK.TRANS64 P0, [R0+URZ+0x58], R3 ;  /* 0x00005803000085a7 */ /* 0x000f2400080010ff */
[----:B-12-4-:R-:W-:Y:S05]  /*5280*/  @P0 EXIT ;  /* 0x000000000000094d */ /* 0x016fea0003800000 */
[----:B------:R-:W-:Y:S05]  /*5290*/  BRA `(.L_x_87) ;  /* 0xfffffffc00e87947 */ /* 0x000fea000383ffff */
.L_x_72:
[----:B------:R-:W-:-:S06]  /*52a0*/  UISETP.GE.AND UP0, UPT, UR17, 0x4, UPT ;  /* 0x000000041100788c */ /* 0x000fcc000bf06270 */
[----:B------:R-:W-:-:S13]  /*52b0*/  PLOP3.LUT P0, PT, PT, PT, UP0, 0x80, 0x8 ;  /* 0x000000000008781c */ /* 0x000fda0003f0f008 */
[----:B------:R-:W-:Y:S05]  /*52c0*/  @!P0 EXIT ;  /* 0x000000000000894d */ /* 0x000fea0003800000 */
[----:B------:R-:W-:Y:S01]  /*52d0*/  BAR.SYNC.DEFER_BLOCKING 0x6, 0xa0 ;  /* 0x0182800000007b1d */ /* 0x000fe20000010000 */
[C---:B------:R-:W-:Y:S01]  /*52e0*/  IMAD.SHL.U32 R7, R93.reuse, 0x40, RZ ;  /* 0x000000405d077824 */ /* 0x040fe200078e00ff */
[C---:B------:R-:W-:Y:S01]  /*52f0*/  R2P PR, R93.reuse, 0x6 ;  /* 0x000000065d007804 */ /* 0x040fe20000000000 */
[C---:B------:R-:W-:Y:S01]  /*5300*/  IMAD.SHL.U32 R2, R93.reuse, 0x8, RZ ;  /* 0x000000085d027824 */ /* 0x040fe200078e00ff */
[----:B------:R-:W-:Y:S01]  /*5310*/  CS2R R88, SRZ ;  /* 0x0000000000587805 */ /* 0x000fe2000001ff00 */
[----:B------:R-:W-:Y:S01]  /*5320*/  IMAD.U32 R37, R93, 0x10000, RZ ;  /* 0x000100005d257824 */ /* 0x000fe200078e00ff */
[----:B------:R-:W-:Y:S01]  /*5330*/  UMOV UR44, 0x400 ;  /* 0x00000400002c7882 */ /* 0x000fe20000000000 */
[----:B------:R-:W1:Y:S01]  /*5340*/  LDCU.64 UR4, c[0x0][0x890] ;  /* 0x00011200ff0477ac */ /* 0x000e620008000a00 */
[----:B------:R-:W2:Y:S01]  /*5350*/  LDC.64 R78, c[0x0][0x8b0] ;  /* 0x00022c00ff4e7b82 */ /* 0x000ea20000000a00 */
[----:B------:R-:W-:Y:S01]  /*5360*/  LOP3.LUT R3, R7, 0x1c0, RZ, 0xc0, !PT ;  /* 0x000001c007037812 */ /* 0x000fe200078ec0ff */
[----:B------:R-:W-:Y:S01]  /*5370*/  IMAD.SHL.U32 R80, R93, 0x20, RZ ;  /* 0x000000205d507824 */ /* 0x000fe200078e00ff */
[----:B------:R-:W-:Y:S01]  /*5380*/  ULEA UR44, UR47, UR44, 0x18 ;  /* 0x0000002c2f2c7291 */ /* 0x000fe2000f8ec0ff */
[----:B------:R-:W-:Y:S01]  /*5390*/  LOP3.LUT R7, R7, 0x200, RZ, 0xc0, !PT ;  /* 0x0000020007077812 */ /* 0x000fe200078ec0ff */
[----:B------:R-:W-:Y:S01]  /*53a0*/  IMAD.MOV.U32 R91, RZ, RZ, 0x20 ;  /* 0x00000020ff5b7424 */ /* 0x000fe200078e00ff */
[----:B------:R-:W-:Y:S01]  /*53b0*/  LOP3.LUT R2, R3, 0x38, R2, 0xf8, !PT ;  /* 0x0000003803027812 */ /* 0x000fe200078ef802 */
[----:B------:R-:W-:Y:S01]  /*53c0*/  IMAD.MOV.U32 R90, RZ, RZ, 0x1 ;  /* 0x00000001ff5a7424 */ /* 0x000fe200078e00ff */
[----:B------:R-:W3:Y:S01]  /*53d0*/  LDC.64 R76, c[0x0][0x8a8] ;  /* 0x00022a00ff4c7b82 */ /* 0x000ee20000000a00 */
[----:B------:R-:W-:Y:S01]  /*53e0*/  SHF.R.U32.HI R3, RZ, 0x1, R93 ;  /* 0x00000001ff037819 */ /* 0x000fe2000001165d */
[----:B------:R-:W-:Y:S01]  /*53f0*/  IMAD.MOV.U32 R36, RZ, RZ, RZ ;  /* 0x000000ffff247224 */ /* 0x000fe200078e00ff */
[----:B------:R-:W-:Y:S01]  /*5400*/  LOP3.LUT R37, R37, 0x600000, RZ, 0xc0, !PT ;  /* 0x0060000025257812 */ /* 0x000fe200078ec0ff */
[----:B------:R-:W-:Y:S01]  /*5410*/  IMAD.MOV.U32 R87, RZ, RZ, RZ ;  /* 0x000000ffff577224 */ /* 0x000fe200078e00ff */
[----:B------:R-:W-:Y:S01]  /*5420*/  LOP3.LUT R80, R7, 0xc00, R80, 0xf8, !PT ;  /* 0x00000c0007507812 */ /* 0x000fe200078ef850 */
[----:B------:R-:W4:Y:S01]  /*5430*/  LDCU UR60, c[0x0][0x370] ;  /* 0x00006e00ff3c77ac */ /* 0x000f220008000800 */
[----:B------:R-:W-:Y:S01]  /*5440*/  LOP3.LUT R3, R2, 0x8, R3, 0x78, !PT ;  /* 0x0000000802037812 */ /* 0x000fe200078e7803 */
[----:B------:R-:W4:Y:S01]  /*5450*/  LDS R0, [UR44+0x120] ;  /* 0x0001202cff007984 */ /* 0x000f220008000800 */
[----:B-1----:R-:W-:Y:S01]  /*5460*/  IMAD.U32 R95, RZ, RZ, UR4 ;  /* 0x00000004ff5f7e24 */ /* 0x002fe2000f8e00ff */
[----:B------:R-:W-:Y:S01]  /*5470*/  UIADD3 UR4, UPT, UPT, UR44, 0x400, URZ ;  /* 0x000004002c047890 */ /* 0x000fe2000fffe0ff */
[----:B------:R-:W-:Y:S01]  /*5480*/  SEL R92, R91, 0xffffffe0, !P2 ;  /* 0xffffffe05b5c7807 */ /* 0x000fe20005000000 */
[----:B------:R-:W-:Y:S01]  /*5490*/  IMAD.U32 R94, RZ, RZ, UR5 ;  /* 0x00000005ff5e7e24 */ /* 0x000fe2000f8e00ff */
[----:B------:R-:W-:Y:S01]  /*54a0*/  LOP3.LUT R80, R80, R3, RZ, 0xfc, !PT ;  /* 0x0000000350507212 */ /* 0x000fe200078efcff */
[----:B------:R-:W1:Y:S01]  /*54b0*/  LDCU UR43, c[0x0][0xb0c] ;  /* 0x00016180ff2b77ac */ /* 0x000e620008000800 */
[----:B------:R-:W-:Y:S01]  /*54c0*/  LOP3.LUT R93, R93, 0x60, RZ, 0xc0, !PT ;  /* 0x000000605d5d7812 */ /* 0x000fe200078ec0ff */
[----:B------:R-:W-:Y:S01]  /*54d0*/  IMAD.U32 R85, RZ, RZ, UR4 ;  /* 0x00000004ff557e24 */ /* 0x000fe2000f8e00ff */
[----:B------:R-:W-:Y:S01]  /*54e0*/  SEL R91, R91, 0xffffffe0, !P1 ;  /* 0xffffffe05b5b7807 */ /* 0x000fe20004800000 */
[----:B------:R-:W1:Y:S01]  /*54f0*/  LDCU UR39, c[0x0][0xb30] ;  /* 0x00016600ff2777ac */ /* 0x000e620008000800 */
[----:B------:R-:W1:Y:S01]  /*5500*/  LDCU.64 UR54, c[0x0][0x888] ;  /* 0x00011100ff3677ac */ /* 0x000e620008000a00 */
[----:B------:R-:W1:Y:S01]  /*5510*/  LDCU.64 UR40, c[0x0][0xb28] ;  /* 0x00016500ff2877ac */ /* 0x000e620008000a00 */
[----:B------:R-:W1:Y:S01]  /*5520*/  LDCU.128 UR56, c[0x0][0xb10] ;  /* 0x00016200ff3877ac */ /* 0x000e620008000c00 */
[----:B------:R-:W1:Y:S01]  /*5530*/  LDCU UR53, c[0x0][0x374] ;  /* 0x00006e80ff3577ac */ /* 0x000e620008000800 */
[----:B------:R-:W-:Y:S01]  /*5540*/  UMOV UR52, URZ ;  /* 0x000000ff00347c82 */ /* 0x000fe20008000000 */
[----:B------:R-:W-:Y:S01]  /*5550*/  UMOV UR46, URZ ;  /* 0x000000ff002e7c82 */ /* 0x000fe20008000000 */
[----:B-1234-:R-:W-:-:S07]  /*5560*/  IMAD.IADD R37, R0, 0x1, R37 ;  /* 0x0000000100257824 */ /* 0x01efce00078e0225 */
.L_x_131:
[C---:B------:R-:W-:Y:S02]  /*5570*/  LEA R3, R87.reuse, UR44, 0x3 ;  /* 0x0000002c57037c11 */ /* 0x040fe4000f8e18ff */
[----:B------:R-:W-:Y:S02]  /*5580*/  SHF.L.U32 R0, R88, 0x1f, RZ ;  /* 0x0000001f58007819 */ /* 0x000fe400000006ff */
[----:B------:R-:W-:Y:S02]  /*5590*/  LEA R5, R87, UR44, 0x4 ;  /* 0x0000002c57057c11 */ /* 0x000fe4000f8e20ff */
[----:B-1----:R-:W1:Y:S02]  /*55a0*/  SYNCS.PHASECHK.TRANS64.TRYWAIT P0, [R3+URZ+0x70], R0 ;  /* 0x00007000030075a7 */ /* 0x002e6400080011ff */
[----:B-1----:R-:W-:Y:S05]  /*55b0*/  @!P0 BRA `(.L_x_88) ;  /* 0x0000004c00088947 */ /* 0x002fea0003800000 */
.L_x_175:
        /* <DEDUP_REMOVED lines=11> */
[----:B------:R-:W-:Y:S01]  /*5670*/  PLOP3.LUT P0, PT, PT, PT, UP1, 0x80, 0x8 ;  /* 0x000000000008781c */ /* 0x000fe20003f0f018 */
[----:B------:R-:W-:Y:S11]  /*5680*/  UP2UR UR62, UPR, URZ, 0x2 ;  /* 0x00000002ff3e7883 */ /* 0x000ff60008000000 */
[----:B------:R-:W-:Y:S01]  /*5690*/  @!UPT UIADD3 URZ, UPT, UPT, URZ, URZ, URZ ;  /* 0x000000fffffff290 */ /* 0x000fe2000fffe0ff */
[----:B-1----:R-:W-:Y:S02]  /*56a0*/  @P0 SHF.R.U32.HI R0, RZ, 0x10, R5 ;  /* 0x00000010ff000819 */ /* 0x002fe40000011605 */
        /* <DEDUP_REMOVED lines=12> */
[----:B------:R-:W2:Y:S01]  /*5770*/  LDCU UR12, c[0x0][0xb20] ;  /* 0x00016400ff0c77ac */ /* 0x000ea20008000800 */
[----:B------:R-:W-:Y:S02]  /*5780*/  UIMAD.WIDE.U32 UR4, UR53, UR59, URZ ;  /* 0x0000003b350472a5 */ /* 0x000fe4000f8e00ff */
[----:B------:R-:W-:Y:S02]  /*5790*/  UIMAD.WIDE.U32 UR6, UR60, UR56, URZ ;  /* 0x000000383c0672a5 */ /* 0x000fe4000f8e00ff */
[----:B------:R-:W-:Y:S02]  /*57a0*/  UISETP.NE.AND UP0, UPT, UR58, 0x1, UPT ;  /* 0x000000013a00788c */ /* 0x000fe4000bf05270 */
[----:B------:R-:W-:Y:S02]  /*57b0*/  UIMAD.WIDE.U32 UR8, UR37, UR59, URZ ;  /* 0x0000003b250872a5 */ /* 0x000fe4000f8e00ff */
[----:B------:R-:W-:Y:S02]  /*57c0*/  UIMAD.WIDE.U32 UR10, UR38, UR56, URZ ;  /* 0x00000038260a72a5 */ /* 0x000fe4000f8e00ff */
[----:B------:R-:W-:Y:S02]  /*57d0*/  UISETP.NE.AND UP1, UPT, UR43, 0x1, UPT ;  /* 0x000000012b00788c */ /* 0x000fe4000bf25270 */
[----:B------:R-:W-:Y:S01]  /*57e0*/  UISETP.NE.AND UP2, UPT, UR42, 0x1, UPT ;  /* 0x000000012a00788c */ /* 0x000fe2000bf45270 */
[----:B------:R-:W-:Y:S02]  /*57f0*/  UMOV UR4, UR5 ;  /* 0x0000000500047c82 */ /* 0x000fe40008000000 */
[----:B--2---:R-:W-:Y:S03]  /*5800*/  USHF.R.U32.HI UR5, URZ, UR12, UR4 ;  /* 0x0000000cff057299 */ /* 0x004fe60008011604 */
[----:B------:R-:W-:Y:S02]  /*5810*/  UMOV UR4, UR7 ;  /* 0x0000000700047c82 */ /* 0x000fe40008000000 */
[----:B------:R-:W-:Y:S02]  /*5820*/  USHF.R.U32.HI UR7, URZ, UR57, UR4 ;  /* 0x00000039ff077299 */ /* 0x000fe40008011604 */
[----:B------:R-:W-:Y:S02]  /*5830*/  USEL UR4, UR53, UR5, !UP0 ;  /* 0x0000000535047287 */ /* 0x000fe4000c000000 */
[----:B------:R-:W-:Y:S01]  /*5840*/  USEL UR7, UR60, UR7, !UP1 ;  /* 0x000000073c077287 */ /* 0x000fe2000c800000 */
[----:B------:R-:W-:Y:S01]  /*5850*/  UMOV UR5, UR9 ;  /* 0x0000000900057c82 */ /* 0x000fe20008000000 */
[----:B------:R-:W-:Y:S02]  /*5860*/  UIMAD.WIDE.U32 UR8, UR4, UR40, URZ ;  /* 0x00000028040872a5 */ /* 0x000fe4000f8e00ff */
[----:B------:R-:W-:Y:S03]  /*5870*/  USHF.R.U32.HI UR6, URZ, UR12, UR5 ;  /* 0x0000000cff067299 */ /* 0x000fe60008011605 */
[----:B------:R-:W-:Y:S01]  /*5880*/  UMOV UR5, UR11 ;  /* 0x0000000b00057c82 */ /* 0x000fe20008000000 */
[----:B------:R-:W-:Y:S02]  /*5890*/  UIMAD.WIDE.U32 UR10, UR7, UR40, URZ ;  /* 0x00000028070a72a5 */ /* 0x000fe4000f8e00ff */
[----:B------:R-:W-:Y:S02]  /*58a0*/  USHF.R.U32.HI UR12, URZ, UR57, UR5 ;  /* 0x00000039ff0c7299 */ /* 0x000fe40008011605 */
[----:B------:R-:W-:Y:S01]  /*58b0*/  USEL UR6, UR37, UR6, !UP0 ;  /* 0x0000000625067287 */ /* 0x000fe2000c000000 */
[----:B------:R-:W-:Y:S02]  /*58c0*/  UMOV UR5, UR9 ;  /* 0x0000000900057c82 */ /* 0x000fe40008000000 */
[----:B------:R-:W-:Y:S01]  /*58d0*/  UMOV UR10, UR11 ;  /* 0x0000000b000a7c82 */ /* 0x000fe20008000000 */
[----:B------:R-:W-:Y:S02]  /*58e0*/  @UP2 USHF.R.U32.HI UR4, URZ, UR41, UR5 ;  /* 0x00000029ff042299 */ /* 0x000fe40008011605 */
[----:B------:R-:W-:Y:S02]  /*58f0*/  @UP2 USHF.R.U32.HI UR7, URZ, UR41, UR10 ;  /* 0x00000029ff072299 */ /* 0x000fe4000801160a */
[----:B------:R-:W-:Y:S02]  /*5900*/  UIMAD UR4, UR42, UR4, URZ ;  /* 0x000000042a0472a4 */ /* 0x000fe4000f8e02ff */
        /* <DEDUP_REMOVED lines=8> */
[----:B------:R-:W-:Y:S02]  /*5990*/  USEL UR11, UR6, UR4, !UP2 ;  /* 0x00000004060b7287 */ /* 0x000fe4000d000000 */
[----:B------:R-:W-:Y:S02]  /*59a0*/  UIADD3 UR8, UPT, UPT, -UR5, URZ, URZ ;  /* 0x000000ff05087290 */ /* 0x000fe4000fffe1ff */
[----:B------:R-:W-:Y:S01]  /*59b0*/  UIADD3 UR10, UPT, UPT, -UR11, URZ, URZ ;  /* 0x000000ff0b0a7290 */ /* 0x000fe2000fffe1ff */
[----:B------:R-:W-:Y:S01]  /*59c0*/  @!UP0 UMOV UR4, UR9 ;  /* 0x0000000900048c82 */ /* 0x000fe20008000000 */
[----:B------:R-:W-:Y:S02]  /*59d0*/  UIADD3 UR9, UPT, UPT, -UR6, URZ, URZ ;  /* 0x000000ff06097290 */ /* 0x000fe4000fffe1ff */
[----:B------:R-:W-:Y:S02]  /*59e0*/  @!UP0 USHF.R.U32.HI UR4, URZ, UR41, UR4 ;  /* 0x00000029ff048299 */ /* 0x000fe40008011604 */
[----:B------:R-:W-:Y:S02]  /*59f0*/  UIMAD UR10, UR42, UR10, UR6 ;  /* 0x0000000a2a0a72a4 */ /* 0x000fe4000f8e0206 */
[----:B------:R-:W-:Y:S04]  /*5a00*/  @!UP0 USEL UR4, UR5, UR4, !UP2 ;  /* 0x0000000405048287 */ /* 0x000fe8000d000000 */
[----:B------:R-:W-:Y:S02]  /*5a10*/  @!UP0 UIMAD UR10, UR7, UR10, UR4 ;  /* 0x0000000a070a82a4 */ /* 0x000fe4000f8e0204 */
[----:B------:R-:W-:Y:S02]  /*5a20*/  @!UP0 UIADD3 UR11, UPT, UPT, UR11, -UR4, URZ ;  /* 0x800000040b0b8290 */ /* 0x000fe4000fffe0ff */
[----:B------:R-:W-:Y:S02]  /*5a30*/  UIMAD UR7, UR43, UR8, UR38 ;  /* 0x000000082b0772a4 */ /* 0x000fe4000f8e0226 */
[----:B------:R-:W-:Y:S02]  /*5a40*/  @!UP0 UIMAD UR6, UR11, UR42, UR5 ;  /* 0x0000002a0b0682a4 */ /* 0x000fe4000f8e0205 */
[----:B------:R-:W-:Y:S01]  /*5a50*/  UIMAD UR4, UR58, UR9, UR37 ;  /* 0x000000093a0472a4 */ /* 0x000fe2000f8e0225 */
[----:B------:R-:W-:Y:S02]  /*5a60*/  @!UP0 UMOV UR5, UR10 ;  /* 0x0000000a00058c82 */ /* 0x000fe40008000000 */
[----:B------:R-:W-:Y:S02]  /*5a70*/  UIMAD UR38, UR5, UR43, UR7 ;  /* 0x0000002b052672a4 */ /* 0x000fe4000f8e0207 */
[----:B------:R-:W-:Y:S11]  /*5a80*/  UIMAD UR37, UR6, UR58, UR4 ;  /* 0x0000003a062572a4 */ /* 0x000ff6000f8e0204 */
[----:B------:R-:W-:Y:S01]  /*5a90*/  @!UPT UIADD3 URZ, UPT, UPT, URZ, URZ, URZ ;  /* 0x000000fffffff290 */ /* 0x000fe2000fffe0ff */
.L_x_89:
[----:B------:R-:W-:Y:S01]  /*5aa0*/  UISETP.NE.AND UP0, UPT, UR39, 0x1, UPT ;  /* 0x000000012700788c */ /* 0x000fe2000bf05270 */
[----:B------:R-:W-:Y:S01]  /*5ab0*/  LOP3.LUT P0, RZ, R85, 0x3f0, RZ, 0xc0, !PT ;  /* 0x000003f055ff7812 */ /* 0x000fe2000780c0ff */
[----:B------:R-:W-:Y:S01]  /*5ac0*/  USHF.L.U32 UR50, UR16, 0x6, URZ ;  /* 0x0000000610327899 */ /* 0x000fe200080006ff */
[----:B------:R-:W-:Y:S01]  /*5ad0*/  BSSY.RECONVERGENT B6, `(.L_x_90) ;  /* 0x0000034000067945 */ /* 0x000fe20003800200 */
[----:B------:R-:W-:Y:S01]  /*5ae0*/  USHF.L.U32 UR49, UR20, 0x8, URZ ;  /* 0x0000000814317899 */ /* 0x000fe200080006ff */
[----:B------:R-:W-:Y:S06]  /*5af0*/  IADD3 R87, PT, PT, R87, 0x1, RZ ;  /* 0x0000000157577810 */ /* 0x000fec0007ffe0ff */
[----:B------:R-:W2:Y:S01]  /*5b00*/  @!UP0 LDCU.128 UR12, c[0x0][0xb10] ;  /* 0x00016200ff0c87ac */ /* 0x000ea20008000c00 */
[----:B------:R-:W3:Y:S01]  /*5b10*/  @!UP0 LDCU UR5, c[0x0][0xb0c] ;  /* 0x00016180ff0587ac */ /* 0x000ee20008000800 */
[----:B------:R-:W4:Y:S01]  /*5b20*/  @!UP0 LDCU UR10, c[0x0][0xb20] ;  /* 0x00016400ff0a87ac */ /* 0x000f220008000800 */
[----:B--2---:R-:W-:Y:S02]  /*5b30*/  UIMAD.WIDE.U32 UR8, UR38, UR12, URZ ;  /* 0x0000000c260872a5 */ /* 0x004fe4000f8e00ff */
[----:B------:R-:W-:Y:S02]  /*5b40*/  UIMAD.WIDE.U32 UR6, UR37, UR15, URZ ;  /* 0x0000000f250672a5 */ /* 0x000fe4000f8e00ff */
[----:B------:R-:W-:Y:S03]  /*5b50*/  @!UP0 UISETP.NE.AND UP1, UPT, UR14, 0x1, UPT ;  /* 0x000000010e00888c */ /* 0x000fe6000bf25270 */
[----:B------:R-:W-:Y:S01]  /*5b60*/  @!UP0 UMOV UR4, UR9 ;  /* 0x0000000900048c82 */ /* 0x000fe20008000000 */
[----:B---3--:R-:W-:Y:S02]  /*5b70*/  @!UP0 UISETP.NE.AND UP2, UPT, UR5, 0x1, UPT ;  /* 0x000000010500888c */ /* 0x008fe4000bf45270 */
[----:B------:R-:W-:Y:S01]  /*5b80*/  @!UP0 USHF.R.U32.HI UR4, URZ, UR13, UR4 ;  /* 0x0000000dff048299 */ /* 0x000fe20008011604 */
[----:B------:R-:W-:Y:S02]  /*5b90*/  @!UP0 UMOV UR6, UR7 ;  /* 0x0000000700068c82 */ /* 0x000fe40008000000 */
[----:B----4-:R-:W-:Y:S02]  /*5ba0*/  @!UP0 USHF.R.U32.HI UR6, URZ, UR10, UR6 ;  /* 0x0000000aff068299 */ /* 0x010fe40008011606 */
[----:B------:R-:W-:Y:S02]  /*5bb0*/  @!UP0 USEL UR7, UR38, UR4, !UP2 ;  /* 0x0000000426078287 */ /* 0x000fe4000d000000 */
[----:B------:R-:W-:Y:S04]  /*5bc0*/  @!UP0 USEL UR6, UR37, UR6, !UP1 ;  /* 0x0000000625068287 */ /* 0x000fe8000c800000 */
[----:B------:R-:W-:Y:S02]  /*5bd0*/  @!UP0 UIADD3 UR4, UPT, UPT, -UR7, UR6, URZ ;  /* 0x0000000607048290 */ /* 0x000fe4000fffe1ff */
[----:B------:R-:W-:Y:S02]  /*5be0*/  @!UP0 UIADD3 UR6, UPT, UPT, UR7, -UR6, URZ ;  /* 0x8000000607068290 */ /* 0x000fe4000fffe0ff */
[----:B------:R-:W-:Y:S02]  /*5bf0*/  @!UP0 UIMAD UR38, UR4, UR5, UR38 ;  /* 0x00000005042682a4 */ /* 0x000fe4000f8e0226 */
[----:B------:R-:W-:Y:S01]  /*5c00*/  @!UP0 UIMAD UR37, UR6, UR14, UR37 ;  /* 0x0000000e062582a4 */ /* 0x000fe2000f8e0225 */
[----:B------:R-:W-:Y:S11]  /*5c10*/  @!P0 BRA `(.L_x_91) ;  /* 0x00000000007c8947 */ /* 0x000ff60003800000 */
[----:B------:R-:W2:Y:S01]  /*5c20*/  LDCU.64 UR8, c[0x4][0x80] ;  /* 0x01001000ff0877ac */ /* 0x000ea20008000a00 */
[----:B------:R-:W-:Y:S01]  /*5c30*/  MOV R2, 0x0 ;  /* 0x0000000000027802 */ /* 0x000fe20000000f00 */
[----:B------:R-:W-:Y:S02]  /*5c40*/  HFMA2 R12, -RZ, RZ, 0, 5.9604644775390625e-08 ;  /* 0x00000001ff0c7431 */ /* 0x000fe400000001ff */
[----:B------:R-:W-:Y:S01]  /*5c50*/  IMAD.MOV.U32 R8, RZ, RZ, 0x70 ;  /* 0x00000070ff087424 */ /* 0x000fe200078e00ff */
[----:B------:R3:W4:Y:S01]  /*5c60*/  LDC.64 R14, c[0x4][R2] ;  /* 0x01000000020e7b82 */ /* 0x0007220000000a00 */
[----:B------:R-:W1:Y:S01]  /*5c70*/  LDCU.64 UR6, c[0x4][0x88] ;  /* 0x01001100ff0677ac */ /* 0x000e620008000a00 */
[----:B------:R-:W-:Y:S01]  /*5c80*/  IMAD.MOV.U32 R13, RZ, RZ, RZ ;  /* 0x000000ffff0d7224 */ /* 0x000fe200078e00ff */
[----:B------:R-:W1:Y:S01]  /*5c90*/  LDCU.64 UR4, c[0x4][0x8] ;  /* 0x01000100ff0477ac */ /* 0x000e620008000a00 */
[----:B--2---:R-:W-:Y:S01]  /*5ca0*/  MOV R5, UR9 ;  /* 0x0000000900057c02 */ /* 0x004fe20008000f00 */
[----:B------:R-:W-:Y:S01]  /*5cb0*/  IMAD.U32 R4, RZ, RZ, UR8 ;  /* 0x00000008ff047e24 */ /* 0x000fe2000f8e00ff */
[----:B-1----:R-:W-:Y:S01]  /*5cc0*/  MOV R7, UR7 ;  /* 0x0000000700077c02 */ /* 0x002fe20008000f00 */
[----:B------:R-:W-:Y:S01]  /*5cd0*/  IMAD.U32 R6, RZ, RZ, UR6 ;  /* 0x00000006ff067e24 */ /* 0x000fe2000f8e00ff */
[----:B------:R-:W-:Y:S01]  /*5ce0*/  MOV R11, UR5 ;  /* 0x00000005000b7c02 */ /* 0x000fe20008000f00 */
[----:B------:R-:W-:Y:S02]  /*5cf0*/  IMAD.U32 R10, RZ, RZ, UR4 ;  /* 0x00000004ff0a7e24 */ /* 0x000fe4000f8e00ff */
[----:B------:R-:W-:Y:S07]  /*5d00*/  LEPC R20, `(.L_x_92) ;  /* 0x000000001014794e */ /* 0x000fee0000000000 */
[----:B---345:R-:W-:Y:S05]  /*5d10*/  CALL.ABS.NOINC R14 ;  /* 0x000000000e007343 */ /* 0x038fea0003c00000 */
.L_x_92:
[----:B------:R-:W1:Y:S01]  /*5d20*/  LDCU.64 UR8, c[0x4][0x80] ;  /* 0x01001000ff0877ac */ /* 0x000e620008000a00 */
[----:B------:R-:W2:Y:S01]  /*5d30*/  LDC.64 R2, c[0x4][R2] ;  /* 0x0100000002027b82 */ /* 0x000ea20000000a00 */
[----:B------:R-:W-:Y:S02]  /*5d40*/  HFMA2 R12, -RZ, RZ, 0, 5.9604644775390625e-08 ;  /* 0x00000001ff0c7431 */ /* 0x000fe400000001ff */
[----:B------:R-:W-:Y:S02]  /*5d50*/  IMAD.MOV.U32 R8, RZ, RZ, 0x70 ;  /* 0x00000070ff087424 */ /* 0x000fe400078e00ff */
[----:B------:R-:W-:Y:S01]  /*5d60*/  IMAD.MOV.U32 R13, RZ, RZ, RZ ;  /* 0x000000ffff0d7224 */ /* 0x000fe200078e00ff */
[----:B------:R-:W3:Y:S01]  /*5d70*/  LDCU.64 UR6, c[0x4][0x88] ;  /* 0x01001100ff0677ac */ /* 0x000ee20008000a00 */
[----:B------:R-:W4:Y:S01]  /*5d80*/  LDCU.64 UR4, c[0x4][0x8] ;  /* 0x01000100ff0477ac */ /* 0x000f220008000a00 */
[----:B-1----:R-:W-:Y:S02]  /*5d90*/  MOV R4, UR8 ;  /* 0x0000000800047c02 */ /* 0x002fe40008000f00 */
[----:B------:R-:W-:Y:S02]  /*5da0*/  MOV R5, UR9 ;  /* 0x0000000900057c02 */ /* 0x000fe40008000f00 */
[----:B---3--:R-:W-:Y:S01]  /*5db0*/  MOV R7, UR7 ;  /* 0x0000000700077c02 */ /* 0x008fe20008000f00 */
[----:B------:R-:W-:Y:S01]  /*5dc0*/  IMAD.U32 R6, RZ, RZ, UR6 ;  /* 0x00000006ff067e24 */ /* 0x000fe2000f8e00ff */
[----:B----4-:R-:W-:Y:S01]  /*5dd0*/  MOV R11, UR5 ;  /* 0x00000005000b7c02 */ /* 0x010fe20008000f00 */
[----:B------:R-:W-:Y:S02]  /*5de0*/  IMAD.U32 R10, RZ, RZ, UR4 ;  /* 0x00000004ff0a7e24 */ /* 0x000fe4000f8e00ff */
[----:B------:R-:W-:Y:S07]  /*5df0*/  LEPC R20, `(.L_x_91) ;  /* 0x000000001014794e */ /* 0x000fee0000000000 */
[----:B--2---:R-:W-:Y:S05]  /*5e00*/  CALL.ABS.NOINC R2 ;  /* 0x0000000002007343 */ /* 0x004fea0003c00000 */
.L_x_91:
[----:B------:R-:W-:Y:S05]  /*5e10*/  BSYNC.RECONVERGENT B6 ;  /* 0x0000000000067941 */ /* 0x000fea0003800200 */
.L_x_90:
[----:B------:R-:W-:Y:S02]  /*5e20*/  R2UR UR6, R84 ;  /* 0x00000000540672ca */ /* 0x000fe400000e0000 */
[----:B------:R-:W-:Y:S02]  /*5e30*/  R2UR UR5, R95 ;  /* 0x000000005f0572ca */ /* 0x000fe400000e0000 */
[----:B------:R-:W-:Y:S02]  /*5e40*/  R2UR UR4, R94 ;  /* 0x000000005e0472ca */ /* 0x000fe400000e0000 */
[----:B------:R-:W-:Y:S02]  /*5e50*/  ISETP.NE.U32.AND P4, PT, R78, RZ, PT ;  /* 0x000000ff4e00720c */ /* 0x000fe40003f85070 */
[----:B------:R-:W-:Y:S02]  /*5e60*/  ISETP.NE.U32.AND P2, PT, RZ, UR54, PT ;  /* 0x00000036ff007c0c */ /* 0x000fe4000bf45070 */
[----:B------:R-:W-:Y:S02]  /*5e70*/  ISETP.NE.AND.EX P4, PT, R79, RZ, PT, P4 ;  /* 0x000000ff4f00720c */ /* 0x000fe40003f85340 */
[----:B------:R-:W-:Y:S01]  /*5e80*/  ISETP.NE.AND.EX P2, PT, RZ, UR55, PT, P2 ;  /* 0x00000037ff007c0c */ /* 0x000fe2000bf45320 */
[----:B------:R-:W-:Y:S02]  /*5e90*/  UISETP.NE.AND UP2, UPT, UR6, URZ, UPT ;  /* 0x000000ff0600728c */ /* 0x000fe4000bf45270 */
[----:B------:R-:W-:Y:S04]  /*5ea0*/  UISETP.NE.U32.AND UP0, UPT, UR5, URZ, UPT ;  /* 0x000000ff0500728c */ /* 0x000fe8000bf05070 */
[----:B------:R-:W-:Y:S01]  /*5eb0*/  UISETP.NE.AND.EX UP1, UPT, UR4, URZ, UPT, UP0 ;  /* 0x000000ff0400728c */ /* 0x000fe2000bf25300 */
[----:B------:R-:W-:Y:S01]  /*5ec0*/  PLOP3.LUT P1, PT, PT, PT, UP2, 0x80, 0x8 ;  /* 0x000000000008781c */ /* 0x000fe20003f2f028 */
[----:B------:R-:W-:Y:S03]  /*5ed0*/  UPLOP3.LUT UP0, UPT, UPT, UPT, UPT, 0x40, 0x4 ;  /* 0x000000000004789c */ /* 0x000fe60003f0e870 */
[----:B------:R-:W-:Y:S06]  /*5ee0*/  @UP2 UPLOP3.LUT UP0, UPT, UPT, UPT, UP1, 0x80, 0x8 ;  /* 0x000000000008289c */ /* 0x000fec0003f0f010 */
[----:B------:R-:W-:Y:S01]  /*5ef0*/  PLOP3.LUT P0, PT, PT, PT, UP0, 0x80, 0x8 ;  /* 0x000000000008781c */ /* 0x000fe20003f0f008 */
[----:B------:R-:W-:Y:S01]  /*5f00*/  @!UPT UIADD3 URZ, UPT, UPT, URZ, URZ, URZ ;  /* 0x000000fffffff290 */ /* 0x000fe2000fffe0ff */
[----:B------:R-:W-:Y:S11]  /*5f10*/  BRA.U !UP1, `(.L_x_93) ;  /* 0x0000000109407547 */ /* 0x000ff6000b800000 */
[----:B------:R-:W-:Y:S01]  /*5f20*/  UISETP.NE.U32.AND UP0, UPT, UR54, URZ, UPT ;  /* 0x000000ff3600728c */ /* 0x000fe2000bf05070 */
[----:B------:R-:W-:Y:S01]  /*5f30*/  R2UR UR6, R95 ;  /* 0x000000005f0672ca */ /* 0x000fe200000e0000 */
[----:B------:R-:W2:Y:S01]  /*5f40*/  LDCU.64 UR8, c[0x0][0x358] ;  /* 0x00006b00ff0877ac */ /* 0x000ea20008000a00 */
[----:B------:R-:W-:Y:S02]  /*5f50*/  HFMA2 R81, -RZ, RZ, 0, 5.9604644775390625e-08 ;  /* 0x00000001ff517431 */ /* 0x000fe400000001ff */
[----:B-1----:R-:W-:Y:S01]  /*5f60*/  IMAD.MOV.U32 R0, RZ, RZ, 0x1 ;  /* 0x00000001ff007424 */ /* 0x002fe200078e00ff */
[----:B------:R-:W-:Y:S06]  /*5f70*/  UISETP.NE.AND.EX UP0, UPT, UR55, URZ, UPT, UP0 ;  /* 0x000000ff3700728c */ /* 0x000fec000bf05300 */
[----:B------:R-:W-:Y:S05]  /*5f80*/  PLOP3.LUT P3, PT, PT, PT, UP0, 0x80, 0x8 ;  /* 0x000000000008781c */ /* 0x000fea0003f6f008 */
[----:B------:R-:W1:Y:S01]  /*5f90*/  @UP0 LDCU.64 UR4, c[0x0][0x888] ;  /* 0x00011100ff0407ac */ /* 0x000e620008000a00 */
[----:B------:R-:W-:Y:S07]  /*5fa0*/  @UP0 UIMAD UR6, UR36, UR6, URZ ;  /* 0x00000006240602a4 */ /* 0x000fee000f8e02ff */
[----:B------:R-:W-:Y:S01]  /*5fb0*/  @!P3 PRMT R81, R0, 0x7610, R81 ;  /* 0x000076100051b816 */ /* 0x000fe20000000051 */
[----:B-1----:R-:W-:Y:S06]  /*5fc0*/  @UP0 UIMAD.WIDE UR4, UR6, 0x4, UR4 ;  /* 0x00000004060408a5 */ /* 0x002fec000f8e0204 */
[----:B------:R-:W-:Y:S02]  /*5fd0*/  IMAD.U32 R2, RZ, RZ, UR4 ;  /* 0x00000004ff027e24 */ /* 0x000fe4000f8e00ff */
[----:B------:R-:W-:Y:S03]  /*5fe0*/  IMAD.U32 R3, RZ, RZ, UR5 ;  /* 0x00000005ff037e24 */ /* 0x000fe6000f8e00ff */
[----:B------:R-:W1:Y:S02]  /*5ff0*/  @!UP0 LDCU UR4, c[0x0][0x880] ;  /* 0x00011000ff0487ac */ /* 0x000e640008000800 */
[----:B--2--5:R2:W5:Y:S02]  /*6000*/  @P3 LDG.E R41, desc[UR8][R2.64] ;  /* 0x0000000802293981 */ /* 0x024564000c1e1900 */
[----:B-12---:R-:W-:Y:S02]  /*6010*/  @!P3 MOV R41, UR4 ;  /* 0x000000040029bc02 */ /* 0x006fe40008000f00 */
.L_x_93:
[----:B------:R-:W-:Y:S05]  /*6020*/  @!P4 BRA `(.L_x_94) ;  /* 0x000000000024c947 */ /* 0x000fea0003800000 */
[----:B------:R-:W-:Y:S01]  /*6030*/  ISETP.NE.U32.AND P3, PT, R76, RZ, PT ;  /* 0x000000ff4c00720c */ /* 0x000fe20003f65070 */
[----:B------:R-:W2:Y:S03]  /*6040*/  LDCU.64 UR4, c[0x0][0x358] ;  /* 0x00006b00ff0477ac */ /* 0x000ea60008000a00 */
[----:B------:R-:W-:Y:S11]  /*6050*/  ISETP.NE.AND.EX P3, PT, R77, RZ, PT, P3 ;  /* 0x000000ff4d00720c */ /* 0x000ff60003f65330 */
[----:B------:R-:W-:Y:S02]  /*6060*/  @!UPT UIADD3 URZ, UPT, UPT, URZ, URZ, URZ ;  /* 0x000000fffffff290 */ /* 0x000fe4000fffe0ff */
[----:B------:R-:W3:Y:S01]  /*6070*/  @P3 LDC.64 R2, c[0x0][0x8a8] ;  /* 0x00022a00ff023b82 */ /* 0x000ee20000000a00 */
[----:B-1----:R-:W-:Y:S04]  /*6080*/  @P3 IMAD R0, R78, UR36, RZ ;  /* 0x000000244e003c24 */ /* 0x002fe8000f8e02ff */
[----:B---3--:R-:W-:Y:S05]  /*6090*/  @P3 IMAD.WIDE R2, R0, 0x4, R2 ;  /* 0x0000000400023825 */ /* 0x008fea00078e0202 */
[----:B--2--5:R2:W5:Y:S02]  /*60a0*/  @P3 LDG.E R38, desc[UR4][R2.64] ;  /* 0x0000000402263981 */ /* 0x024564000c1e1900 */
[----:B--2---:R-:W3:Y:S02]  /*60b0*/  @!P3 LDC R38, c[0x0][0x8a0] ;  /* 0x00022800ff26bb82 */ /* 0x004ee40000000800 */
.L_x_94:
[----:B-----5:R-:W-:Y:S01]  /*60c0*/  FSETP.NEU.AND P3, PT, R41, RZ, PT ;  /* 0x000000ff2900720b */ /* 0x020fe20003f6d000 */
[----:B------:R-:W-:Y:S01]  /*60d0*/  IMAD.SHL.U32 R47, R80, 0x2, RZ ;  /* 0x00000002502f7824 */ /* 0x000fe200078e00ff */
[----:B------:R-:W-:Y:S01]  /*60e0*/  SEL R4, RZ, 0xffffffff, P2 ;  /* 0xffffffffff047807 */ /* 0x000fe20001000000 */
[----:B------:R-:W-:Y:S01]  /*60f0*/  BSSY B1, `(.L_x_95) ;  /* 0x0000044000017945 */ /* 0x000fe20003800000 */
[----:B------:R-:W-:Y:S01]  /*6100*/  @P1 LOP3.LUT P2, RZ, R81, 0xff, RZ, 0xc0, !PT ;  /* 0x000000ff51ff1812 */ /* 0x000fe2000784c0ff */
[----:B------:R-:W-:Y:S01]  /*6110*/  VIADD R98, R47, UR44 ;  /* 0x0000002c2f627c36 */ /* 0x000fe20008000000 */
[----:B------:R-:W-:Y:S01]  /*6120*/  @P1 SEL R3, RZ, 0xffffffff, P3 ;  /* 0xffffffffff031807 */ /* 0x000fe20001800000 */
[----:B------:R-:W-:Y:S01]  /*6130*/  IMAD.MOV.U32 R60, RZ, RZ, 0x1 ;  /* 0x00000001ff3c7424 */ /* 0x000fe200078e00ff */
[----:B------:R-:W-:Y:S01]  /*6140*/  LOP3.LUT R90, R90, 0x1, RZ, 0x3c, !PT ;  /* 0x000000015a5a7812 */ /* 0x000fe200078e3cff */
[----:B------:R-:W-:Y:S01]  /*6150*/  IMAD.MOV.U32 R46, RZ, RZ, RZ ;  /* 0x000000ffff2e7224 */ /* 0x000fe200078e00ff */
[----:B------:R-:W-:Y:S02]  /*6160*/  @P0 SEL R3, R4, R3, !P2 ;  /* 0x0000000304030207 */ /* 0x000fe40005000000 */
[----:B------:R-:W-:Y:S02]  /*6170*/  CS2R R74, SRZ ;  /* 0x00000000004a7805 */ /* 0x000fe4000001ff00 */
[C---:B------:R-:W-:Y:S02]  /*6180*/  LEA R99, R36.reuse, UR44, 0x3 ;  /* 0x0000002c24637c11 */ /* 0x040fe4000f8e18ff */
[----:B------:R-:W-:Y:S02]  /*6190*/  CS2R R72, SRZ ;  /* 0x0000000000487805 */ /* 0x000fe4000001ff00 */
[----:B------:R-:W-:Y:S02]  /*61a0*/  @P1 LOP3.LUT R3, R3, 0x1, RZ, 0xc0, !PT ;  /* 0x0000000103031812 */ /* 0x000fe400078ec0ff */
[----:B------:R-:W-:Y:S02]  /*61b0*/  CS2R R66, SRZ ;  /* 0x0000000000427805 */ /* 0x000fe4000001ff00 */
[----:B------:R-:W-:Y:S02]  /*61c0*/  SHF.L.U32 R2, R89, 0x1f, RZ ;  /* 0x0000001f59027819 */ /* 0x000fe400000006ff */
[----:B------:R-:W-:Y:S02]  /*61d0*/  CS2R R64, SRZ ;  /* 0x0000000000407805 */ /* 0x000fe4000001ff00 */
[----:B------:R-:W-:Y:S02]  /*61e0*/  ISETP.NE.U32.OR P6, PT, R3, 0x1, !P1 ;  /* 0x000000010300780c */ /* 0x000fe40004fc5470 */
[----:B------:R-:W-:Y:S02]  /*61f0*/  CS2R R58, SRZ ;  /* 0x00000000003a7805 */ /* 0x000fe4000001ff00 */
[----:B------:R-:W-:Y:S02]  /*6200*/  PLOP3.LUT P2, PT, PT, PT, UP1, 0x80, 0x8 ;  /* 0x000000000008781c */ /* 0x000fe40003f4f018 */
[----:B------:R-:W-:Y:S02]  /*6210*/  CS2R R56, SRZ ;  /* 0x0000000000387805 */ /* 0x000fe4000001ff00 */
[----:B------:R-:W-:Y:S02]  /*6220*/  LEA.HI R39, R36, R36, RZ, 0x1 ;  /* 0x0000002424277211 */ /* 0x000fe400078f08ff */
[----:B------:R-:W-:Y:S02]  /*6230*/  CS2R R50, SRZ ;  /* 0x0000000000327805 */ /* 0x000fe4000001ff00 */
[----:B------:R-:W-:Y:S02]  /*6240*/  LOP3.LUT P4, R86, R81, 0xff, RZ, 0xc0, !PT ;  /* 0x000000ff51567812 */ /* 0x000fe4000788c0ff */
[----:B------:R-:W-:Y:S02]  /*6250*/  CS2R R48, SRZ ;  /* 0x0000000000307805 */ /* 0x000fe4000001ff00 */
[----:B------:R-:W-:Y:S01]  /*6260*/  SEL R3, RZ, 0xffffffff, P3 ;  /* 0xffffffffff037807 */ /* 0x000fe20001800000 */
[C---:B-1----:R-:W-:Y:S01]  /*6270*/  IMAD.SHL.U32 R0, R39.reuse, 0x80, RZ ;  /* 0x0000008027007824 */ /* 0x042fe200078e00ff */
[----:B------:R-:W-:Y:S01]  /*6280*/  LOP3.LUT R39, R39, 0xffe, RZ, 0xc0, !PT ;  /* 0x00000ffe27277812 */ /* 0x000fe200078ec0ff */
[----:B------:R-:W-:Y:S01]  /*6290*/  VIADD R63, R98, 0x400 ;  /* 0x00000400623f7836 */ /* 0x000fe20000000000 */
[----:B------:R-:W-:Y:S01]  /*62a0*/  P2R R96, PR, RZ, 0x40 ;  /* 0x00000040ff607803 */ /* 0x000fe20000000000 */
[----:B------:R-:W-:Y:S01]  /*62b0*/  IMAD.IADD R97, R91, 0x1, R98 ;  /* 0x000000015b617824 */ /* 0x000fe200078e0262 */
[----:B------:R-:W-:Y:S01]  /*62c0*/  @P6 SHF.L.U32 R5, R90, 0x1f, RZ ;  /* 0x0000001f5a056819 */ /* 0x000fe200000006ff */
[----:B------:R-:W-:Y:S01]  /*62d0*/  IMAD.IADD R39, R36, 0x1, -R39 ;  /* 0x0000000124277824 */ /* 0x000fe200078e0a27 */
[----:B------:R-:W-:Y:S02]  /*62e0*/  @P2 SEL R3, R4, R3, !P4 ;  /* 0x0000000304032207 */ /* 0x000fe40006000000 */
[----:B------:R-:W1:Y:S01]  /*62f0*/  @P6 SYNCS.PHASECHK.TRANS64.TRYWAIT P1, [UR44+0x20], R5 ;  /* 0x00002005ff0065a7 */ /* 0x000e62000802112c */
[----:B------:R-:W-:Y:S02]  /*6300*/  LOP3.LUT R0, R0, 0xffffff00, RZ, 0xc0, !PT ;  /* 0xffffff0000007812 */ /* 0x000fe400078ec0ff */
[----:B------:R-:W-:Y:S03]  /*6310*/  LOP3.LUT R3, R3, 0x1, RZ, 0xc0, !PT ;  /* 0x0000000103037812 */ /* 0x000fe600078ec0ff */
[----:B------:R-:W-:Y:S01]  /*6320*/  IMAD.IADD R0, R37, 0x1, R0 ;  /* 0x0000000125007824 */ /* 0x000fe200078e0200 */
[----:B------:R-:W-:Y:S03]  /*6330*/  ISETP.NE.U32.AND P5, PT, R3, 0x1, PT ;  /* 0x000000010300780c */ /* 0x000fe60003fa5070 */
[----:B------:R-:W-:Y:S01]  /*6340*/  IMAD R39, R39, 0x100000, R0 ;  /* 0x0010000027277824 */ /* 0x000fe200078e0200 */
[----:B------:R-:W-:Y:S01]  /*6350*/  P2R R61, PR, RZ, 0x20 ;  /* 0x00000020ff3d7803 */ /* 0x000fe20000000000 */
[----:B------:R2:W4:Y:S01]  /*6360*/  SYNCS.PHASECHK.TRANS64.TRYWAIT P0, [R99+URZ+0x90], R2 ;  /* 0x00009002630075a7 */ /* 0x00052200080011ff */
[----:B-1----:R-:W-:Y:S01]  /*6370*/  @P6 SEL R60, RZ, 0x1, !P1 ;  /* 0x00000001ff3c6807 */ /* 0x002fe20004800000 */
[----:B--2---:R-:W-:Y:S06]  /*6380*/  @!P6 BRA `(.L_x_96) ;  /* 0x000000000068e947 */ /* 0x004fec0003800000 */
[----:B------:R-:W-:Y:S01]  /*6390*/  @P5 IMAD R0, R92, 0x2, R63 ;  /* 0x000000025c005824 */ /* 0x000fe200078e023f */
[----:B------:R-:W-:Y:S01]  /*63a0*/  ISETP.NE.AND P1, PT, R60, RZ, PT ;  /* 0x000000ff3c00720c */ /* 0x000fe20003f25270 */
[----:B------:R-:W-:Y:S01]  /*63b0*/  @P5 IMAD R4, R92, 0x2, R98 ;  /* 0x000000025c045824 */ /* 0x000fe200078e0262 */
[----:B------:R-:W-:Y:S01]  /*63c0*/  BSSY B0, `(.L_x_97) ;  /* 0x000000e000007945 */ /* 0x000fe20003800000 */
[----:B------:R-:W-:Y:S01]  /*63d0*/  IMAD.MOV.U32 R74, RZ, RZ, RZ ;  /* 0x000000ffff4a7224 */ /* 0x000fe200078e00ff */
[----:B------:R-:W-:Y:S01]  /*63e0*/  CS2R R66, SRZ ;  /* 0x0000000000427805 */ /* 0x000fe2000001ff00 */
[----:B------:R-:W-:Y:S01]  /*63f0*/  @P5 IMAD.IADD R5, R91, 0x1, R0 ;  /* 0x000000015b055824 */ /* 0x000fe200078e0200 */
[----:B------:R-:W-:Y:S02]  /*6400*/  CS2R R64, SRZ ;  /* 0x0000000000407805 */ /* 0x000fe4000001ff00 */
[----:B------:R-:W-:Y:S02]  /*6410*/  CS2R R72, SRZ ;  /* 0x0000000000487805 */ /* 0x000fe4000001ff00 */
[----:B------:R-:W-:Y:S02]  /*6420*/  CS2R R50, SRZ ;  /* 0x0000000000327805 */ /* 0x000fe4000001ff00 */
[----:B------:R-:W-:Y:S02]  /*6430*/  CS2R R48, SRZ ;  /* 0x0000000000307805 */ /* 0x000fe4000001ff00 */
[----:B------:R-:W-:Y:S02]  /*6440*/  CS2R R58, SRZ ;  /* 0x00000000003a7805 */ /* 0x000fe4000001ff00 */
[----:B------:R-:W-:Y:S01]  /*6450*/  CS2R R56, SRZ ;  /* 0x0000000000387805 */ /* 0x000fe2000001ff00 */
[----:B------:R-:W-:Y:S06]  /*6460*/  @P1 BRA `(.L_x_98) ;  /* 0x00000000000c1947 */ /* 0x000fec0003800000 */
[----:B------:R-:W-:Y:S04]  /*6470*/  SHF.L.U32 R3, R90, 0x1f, RZ ;  /* 0x0000001f5a037819 */ /* 0x000fe800000006ff */
[----:B------:R-:W1:Y:S02]  /*6480*/  SYNCS.PHASECHK.TRANS64.TRYWAIT P1, [UR44+0x20], R3 ;  /* 0x00002003ff0075a7 */ /* 0x000e64000802112c */
[----:B-1----:R-:W-:Y:S05]  /*6490*/  @!P1 BRA `(.L_x_99) ;  /* 0x0000003c00649947 */ /* 0x002fea0003800000 */
.L_x_98:
[----:B------:R-:W-:Y:S05]  /*64a0*/  BSYNC B0 ;  /* 0x0000000000007941 */ /* 0x000fea0003800000 */
.L_x_97:
[----:B------:R-:W-:Y:S01]  /*64b0*/  ISETP.NE.AND P1, PT, R61, RZ, PT ;  /* 0x000000ff3d00720c */ /* 0x000fe20003f25270 */
[----:B------:R-:W-:Y:S11]  /*64c0*/  HFMA2 R46, -RZ, RZ, 0, 5.9604644775390625e-08 ;  /* 0x00000001ff2e7431 */ /* 0x000ff600000001ff */
[----:B------:R-:W-:Y:S01]  /*64d0*/  @!UPT UIADD3 URZ, UPT, UPT, URZ, URZ, URZ ;  /* 0x000000fffffff290 */ /* 0x000fe2000fffe0ff */
[----:B------:R-:W-:Y:S05]  /*64e0*/  @P1 WARPSYNC.ALL ;  /* 0x0000000000001948 */ /* 0x000fea0003800000 */
[----:B------:R2:W1:Y:S04]  /*64f0*/  @P1 LDSM.16.M88.4 R64, [R4+0x400] ;  /* 0x000400000440183b */ /* 0x0004680000000200 */
[----:B------:R2:W1:Y:S04]  /*6500*/  @P1 LDSM.16.M88.4 R72, [R5] ;  /* 0x000000000548183b */ /* 0x0004680000000200 */
[----:B------:R2:W1:Y:S04]  /*6510*/  @P1 LDSM.16.M88.4 R48, [R47+UR44+0x400] ;  /* 0x0004002c2f30183b */ /* 0x0004680008000200 */
[----:B------:R2:W1:Y:S02]  /*6520*/  @P1 LDSM.16.M88.4 R56, [R97+0x400] ;  /* 0x000400006138183b */ /* 0x0004640000000200 */
.L_x_96:
[----:B------:R-:W-:Y:S05]  /*6530*/  BSYNC B1 ;  /* 0x0000000000017941 */ /* 0x000fea0003800000 */
.L_x_95:
[----:B-1----:R-:W-:Y:S04]  /*6540*/  SHF.R.U32.HI R3, RZ, 0x15, R39 ;  /* 0x00000015ff037819 */ /* 0x002fe80000011627 */
[----:B------:R-:W-:Y:S01]  /*6550*/  LOP3.LUT P1, RZ, R3, 0x3, R82, 0x48, !PT ;  /* 0x0000000303ff7812 */ /* 0x000fe20007824852 */
[----:B------:R-:W-:Y:S01]  /*6560*/  @!UPT UIADD3 URZ, UPT, UPT, URZ, URZ, URZ ;  /* 0x000000fffffff290 */ /* 0x000fe2000fffe0ff */
[----:B----4-:R-:W-:Y:S11]  /*6570*/  @P0 BRA `(.L_x_100) ;  /* 0x0000000000080947 */ /* 0x010ff60003800000 */
[----:B------:R-:W1:Y:S02]  /*6580*/  SYNCS.PHASECHK.TRANS64.TRYWAIT P0, [R99+URZ+0x90], R2 ;  /* 0x00009002630075a7 */ /* 0x000e6400080011ff */
[----:B-1----:R-:W-:Y:S05]  /*6590*/  @!P0 BRA `(.L_x_101) ;  /* 0x0000003c003c8947 */ /* 0x002fea0003800000 */
.L_x_100:
[----:B------:R-:W-:Y:S05]  /*65a0*/  @!P1 BRA `(.L_x_102) ;  /* 0x0000000000409947 */ /* 0x000fea0003800000 */
[----:B------:R-:W2:Y:S01]  /*65b0*/  LDCU.64 UR8, c[0x4][0x70] ;  /* 0x01000e00ff0877ac */ /* 0x000ea20008000a00 */
[----:B------:R-:W-:Y:S01]  /*65c0*/  MOV R3, 0x0 ;  /* 0x0000000000037802 */ /* 0x000fe20000000f00 */
[----:B------:R-:W-:Y:S02]  /*65d0*/  HFMA2 R12, -RZ, RZ, 0, 5.9604644775390625e-08 ;  /* 0x00000001ff0c7431 */ /* 0x000fe400000001ff */
[----:B------:R-:W-:Y:S02]  /*65e0*/  IMAD.MOV.U32 R8, RZ, RZ, 0x192 ;  /* 0x00000192ff087424 */ /* 0x000fe400078e00ff */
[----:B------:R-:W-:Y:S01]  /*65f0*/  IMAD.MOV.U32 R13, RZ, RZ, RZ ;  /* 0x000000ffff0d7224 */ /* 0x000fe200078e00ff */
[----:B------:R-:W4:Y:S01]  /*6600*/  LDCU.64 UR6, c[0x4][0x78] ;  /* 0x01000f00ff0677ac */ /* 0x000f220008000a00 */
[----:B-1----:R-:W1:Y:S01]  /*6610*/  LDC.64 R2, c[0x4][R3] ;  /* 0x0100000003027b82 */ /* 0x002e620000000a00 */
[----:B------:R-:W5:Y:S01]  /*6620*/  LDCU.64 UR4, c[0x4][0x10] ;  /* 0x01000200ff0477ac */ /* 0x000f620008000a00 */
[----:B--2---:R-:W-:Y:S01]  /*6630*/  MOV R5, UR9 ;  /* 0x0000000900057c02 */ /* 0x004fe20008000f00 */
[----:B------:R-:W-:Y:S01]  /*6640*/  IMAD.U32 R4, RZ, RZ, UR8 ;  /* 0x00000008ff047e24 */ /* 0x000fe2000f8e00ff */
[----:B----4-:R-:W-:Y:S01]  /*6650*/  MOV R7, UR7 ;  /* 0x0000000700077c02 */ /* 0x010fe20008000f00 */
[----:B------:R-:W-:Y:S01]  /*6660*/  IMAD.U32 R6, RZ, RZ, UR6 ;  /* 0x00000006ff067e24 */ /* 0x000fe2000f8e00ff */
[----:B-----5:R-:W-:Y:S01]  /*6670*/  MOV R11, UR5 ;  /* 0x00000005000b7c02 */ /* 0x020fe20008000f00 */
[----:B------:R-:W-:Y:S02]  /*6680*/  IMAD.U32 R10, RZ, RZ, UR4 ;  /* 0x00000004ff0a7e24 */ /* 0x000fe4000f8e00ff */
[----:B------:R-:W-:Y:S07]  /*6690*/  LEPC R20, `(.L_x_102) ;  /* 0x000000001014794e */ /* 0x000fee0000000000 */
[----:B-1-3--:R-:W-:Y:S05]  /*66a0*/  CALL.ABS.NOINC R2 ;  /* 0x0000000002007343 */ /* 0x00afea0003c00000 */
.L_x_102:
[C---:B------:R-:W-:Y:S01]  /*66b0*/  SHF.L.U32 R40, R48.reuse, 0x10, RZ ;  /* 0x0000001030287819 */ /* 0x040fe200000006ff */
[----:B------:R-:W-:Y:S05]  /*66c0*/  WARPSYNC.ALL ;  /* 0x0000000000007948 */ /* 0x000fea0003800000 */
[----:B------:R-:W-:Y:S01]  /*66d0*/  R2UR UR4, R39 ;  /* 0x00000000270472ca */ /* 0x000fe200000e0000 */
[----:B------:R-:W-:Y:S01]  /*66e0*/  BSSY.RECONVERGENT B0, `(.L_x_103) ;  /* 0x000008b000007945 */ /* 0x000fe20003800200 */
[----:B------:R-:W-:Y:S02]  /*66f0*/  LOP3.LUT R43, R48, 0xffff0000, RZ, 0xc0, !PT ;  /* 0xffff0000302b7812 */ /* 0x000fe400078ec0ff */
[----:B------:R-:W-:Y:S02]  /*6700*/  SHF.L.U32 R42, R49, 0x10, RZ ;  /* 0x00000010312a7819 */ /* 0x000fe400000006ff */
[----:B------:R-:W-:Y:S02]  /*6710*/  SHF.L.U32 R45, R51, 0x10, RZ ;  /* 0x00000010332d7819 */ /* 0x000fe400000006ff */
[----:B------:R-:W-:Y:S02]  /*6720*/  SHF.L.U32 R62, R92, 0x1, RZ ;  /* 0x000000015c3e7819 */ /* 0x000fe400000006ff */
[----:B------:R-:W-:Y:S02]  /*6730*/  ISETP.NE.AND P0, PT, R93, RZ, PT ;  /* 0x000000ff5d00720c */ /* 0x000fe40003f05270 */
[----:B------:R-:W-:Y:S01]  /*6740*/  IADD3 R100, PT, PT, R63, R62, RZ ;  /* 0x0000003e3f647210 */ /* 0x000fe20007ffe0ff */
[----:B--2---:R-:W3:Y:S03]  /*6750*/  LDTM.16dp256bit.x8 R4, tmem[UR4] ;  /* 0x00000004000479ee */ /* 0x004ee600081a0000 */
[----:B------:R-:W-:Y:S01]  /*6760*/  IADD3 R101, PT, PT, R91, R100, RZ ;  /* 0x000000645b657210 */ /* 0x000fe20007ffe0ff */
[C---:B---3--:R-:W-:Y:S01]  /*6770*/  FMUL R0, R38.reuse, R4 ;  /* 0x0000000426007220 */ /* 0x048fe20000400000 */
[C---:B-1----:R-:W-:Y:S01]  /*6780*/  FMUL R2, R38.reuse, R5 ;  /* 0x0000000526027220 */ /* 0x042fe20000400000 */
[C---:B------:R-:W-:Y:S01]  /*6790*/  FMUL R3, R38.reuse, R6 ;  /* 0x0000000626037220 */ /* 0x040fe20000400000 */
[----:B------:R-:W-:Y:S01]  /*67a0*/  FMUL R7, R38, R7 ;  /* 0x0000000726077220 */ /* 0x000fe20000400000 */
[----:B------:R-:W-:Y:S01]  /*67b0*/  FFMA R0, R41, R40, R0 ;  /* 0x0000002829007223 */ /* 0x000fe20000000000 */
[----:B------:R-:W-:Y:S01]  /*67c0*/  LOP3.LUT R40, R49, 0xffff0000, RZ, 0xc0, !PT ;  /* 0xffff000031287812 */ /* 0x000fe200078ec0ff */
[C---:B------:R-:W-:Y:S01]  /*67d0*/  FFMA R2, R41.reuse, R43, R2 ;  /* 0x0000002b29027223 */ /* 0x040fe20000000002 */
[C---:B------:R-:W-:Y:S01]  /*67e0*/  SHF.L.U32 R43, R50.reuse, 0x10, RZ ;  /* 0x00000010322b7819 */ /* 0x040fe200000006ff */
[C---:B------:R-:W-:Y:S01]  /*67f0*/  FFMA R3, R41.reuse, R42, R3 ;  /* 0x0000002a29037223 */ /* 0x040fe20000000003 */
[----:B------:R-:W-:Y:S01]  /*6800*/  LOP3.LUT R42, R50, 0xffff0000, RZ, 0xc0, !PT ;  /* 0xffff0000322a7812 */ /* 0x000fe200078ec0ff */
[----:B------:R-:W-:Y:S01]  /*6810*/  FMUL R4, R38, R8 ;  /* 0x0000000826047220 */ /* 0x000fe20000400000 */
[----:B------:R-:W-:Y:S01]  /*6820*/  F2FP.BF16.F32.PACK_AB R52, R2, R0 ;  /* 0x000000000234723e */ /* 0x000fe200000010ff */
[----:B------:R-:W-:Y:S01]  /*6830*/  FFMA R7, R41, R40, R7 ;  /* 0x0000002829077223 */ /* 0x000fe20000000007 */
[----:B------:R-:W-:Y:S01]  /*6840*/  LOP3.LUT R40, R51, 0xffff0000, RZ, 0xc0, !PT ;  /* 0xffff000033287812 */ /* 0x000fe200078ec0ff */
[C---:B------:R-:W-:Y:S01]  /*6850*/  FMUL R5, R38.reuse, R9 ;  /* 0x0000000926057220 */ /* 0x040fe20000400000 */
[C---:B------:R-:W-:Y:S01]  /*6860*/  FMUL R6, R38.reuse, R10 ;  /* 0x0000000a26067220 */ /* 0x040fe20000400000 */
[----:B------:R-:W-:Y:S01]  /*6870*/  FMUL R11, R38, R11 ;  /* 0x0000000b260b7220 */ /* 0x000fe20000400000 */
[----:B------:R-:W-:Y:S01]  /*6880*/  F2FP.BF16.F32.PACK_AB R53, R7, R3 ;  /* 0x000000030735723e */ /* 0x000fe200000010ff */
[C---:B------:R-:W-:Y:S01]  /*6890*/  FFMA R4, R41.reuse, R43, R4 ;  /* 0x0000002b29047223 */ /* 0x040fe20000000004 */
[C---:B------:R-:W-:Y:S01]  /*68a0*/  SHF.L.U32 R43, R56.reuse, 0x10, RZ ;  /* 0x00000010382b7819 */ /* 0x040fe200000006ff */
[----:B------:R-:W-:Y:S01]  /*68b0*/  FFMA R5, R41, R42, R5 ;  /* 0x0000002a29057223 */ /* 0x000fe20000000005 */
[----:B------:R-:W-:Y:S01]  /*68c0*/  LOP3.LUT R42, R57, 0xffff0000, RZ, 0xc0, !PT ;  /* 0xffff0000392a7812 */ /* 0x000fe200078ec0ff */
[----:B------:R-:W-:Y:S01]  /*68d0*/  FFMA R6, R41, R45, R6 ;  /* 0x0000002d29067223 */ /* 0x000fe20000000006 */
[----:B------:R-:W-:Y:S01]  /*68e0*/  SHF.L.U32 R45, R57, 0x10, RZ ;  /* 0x00000010392d7819 */ /* 0x000fe200000006ff */
[----:B------:R-:W-:Y:S01]  /*68f0*/  FFMA R11, R41, R40, R11 ;  /* 0x00000028290b7223 */ /* 0x000fe2000000000b */
[----:B------:R-:W-:Y:S01]  /*6900*/  LOP3.LUT R40, R56, 0xffff0000, RZ, 0xc0, !PT ;  /* 0xffff000038287812 */ /* 0x000fe200078ec0ff */
[C---:B------:R-:W-:Y:S01]  /*6910*/  FMUL R8, R38.reuse, R12 ;  /* 0x0000000c26087220 */ /* 0x040fe20000400000 */
[----:B------:R-:W-:Y:S01]  /*6920*/  F2FP.BF16.F32.PACK_AB R54, R5, R4 ;  /* 0x000000040536723e */ /* 0x000fe200000010ff */
[C---:B------:R-:W-:Y:S01]  /*6930*/  FMUL R9, R38.reuse, R13 ;  /* 0x0000000d26097220 */ /* 0x040fe20000400000 */
[----:B------:R-:W-:Y:S01]  /*6940*/  F2FP.BF16.F32.PACK_AB R55, R11, R6 ;  /* 0x000000060b37723e */ /* 0x000fe200000010ff */
[C---:B------:R-:W-:Y:S01]  /*6950*/  FMUL R10, R38.reuse, R14 ;  /* 0x0000000e260a7220 */ /* 0x040fe20000400000 */
[----:B------:R-:W-:Y:S01]  /*6960*/  FMUL R15, R38, R15 ;  /* 0x0000000f260f7220 */ /* 0x000fe20000400000 */
[----:B------:R-:W-:Y:S01]  /*6970*/  FFMA R8, R41, R43, R8 ;  /* 0x0000002b29087223 */ /* 0x000fe20000000008 */
[----:B------:R-:W-:Y:S01]  /*6980*/  SHF.L.U32 R43, R59, 0x10, RZ ;  /* 0x000000103b2b7819 */ /* 0x000fe200000006ff */
[C---:B------:R-:W-:Y:S01]  /*6990*/  FFMA R9, R41.reuse, R40, R9 ;  /* 0x0000002829097223 */ /* 0x040fe20000000009 */
[C---:B------:R-:W-:Y:S01]  /*69a0*/  SHF.L.U32 R40, R58.reuse, 0x10, RZ ;  /* 0x000000103a287819 */ /* 0x040fe200000006ff */
        /* <DEDUP_REMOVED lines=8> */
[----:B------:R-:W-:Y:S01]  /*6a30*/  FMUL R14, R38, R18 ;  /* 0x00000012260e7220 */ /* 0x000fe20000400000 */
[----:B------:R-:W-:Y:S01]  /*6a40*/  FFMA R12, R41, R40, R12 ;  /* 0x00000028290c7223 */ /* 0x000fe2000000000c */
[----:B------:R-:W-:Y:S01]  /*6a50*/  LOP3.LUT R40, R59, 0xffff0000, RZ, 0xc0, !PT ;  /* 0xffff00003b287812 */ /* 0x000fe200078ec0ff */
[C---:B------:R-:W-:Y:S01]  /*6a60*/  FFMA R13, R41.reuse, R42, R13 ;  /* 0x0000002a290d7223 */ /* 0x040fe2000000000d */
[----:B------:R-:W-:Y:S01]  /*6a70*/  LOP3.LUT R42, R64, 0xffff0000, RZ, 0xc0, !PT ;  /* 0xffff0000402a7812 */ /* 0x000fe200078ec0ff */
[----:B------:R-:W-:Y:S01]  /*6a80*/  FMUL R19, R38, R19 ;  /* 0x0000001326137220 */ /* 0x000fe20000400000 */
[----:B------:R-:W-:Y:S01]  /*6a90*/  FFMA R14, R41, R43, R14 ;  /* 0x0000002b290e7223 */ /* 0x000fe2000000000e */
[----:B------:R-:W-:Y:S01]  /*6aa0*/  SHF.L.U32 R43, R64, 0x10, RZ ;  /* 0x00000010402b7819 */ /* 0x000fe200000006ff */
[C---:B------:R-:W-:Y:S01]  /*6ab0*/  FMUL R16, R38.reuse, R20 ;  /* 0x0000001426107220 */ /* 0x040fe20000400000 */
        /* <DEDUP_REMOVED lines=19> */
[----:B------:R1:W-:Y:S01]  /*6bf0*/  STSM.16.M88.4 [R98+0x400], R52 ;  /* 0x0004003462007844 */ /* 0x0003e20000000200 */
[C---:B------:R-:W-:Y:S01]  /*6c00*/  FMUL R22, R38.reuse, R26 ;  /* 0x0000001a26167220 */ /* 0x040fe20000400000 */
[----:B------:R-:W-:Y:S01]  /*6c10*/  FMUL R27, R38, R27 ;  /* 0x0000001b261b7220 */ /* 0x000fe20000400000 */
[----:B------:R-:W-:Y:S01]  /*6c20*/  FFMA R20, R41, R43, R20 ;  /* 0x0000002b29147223 */ /* 0x000fe20000000014 */
[----:B------:R-:W-:Y:S01]  /*6c30*/  SHF.L.U32 R43, R73, 0x10, RZ ;  /* 0x00000010492b7819 */ /* 0x000fe200000006ff */
[C---:B------:R-:W-:Y:S01]  /*6c40*/  FFMA R21, R41.reuse, R40, R21 ;  /* 0x0000002829157223 */ /* 0x040fe20000000015 */
[C---:B------:R-:W-:Y:S02]  /*6c50*/  SHF.L.U32 R40, R72.reuse, 0x10, RZ ;  /* 0x0000001048287819 */ /* 0x040fe400000006ff */
[----:B------:R1:W-:Y:S01]  /*6c60*/  STSM.16.M88.4 [R97+0x400], R68 ;  /* 0x0004004461007844 */ /* 0x0003e20000000200 */
[----:B------:R-:W-:Y:S01]  /*6c70*/  FFMA R22, R41, R45, R22 ;  /* 0x0000002d29167223 */ /* 0x000fe20000000016 */
[----:B------:R-:W-:Y:S01]  /*6c80*/  SHF.L.U32 R45, R75, 0x10, RZ ;  /* 0x000000104b2d7819 */ /* 0x000fe200000006ff */
[C---:B------:R-:W-:Y:S01]  /*6c90*/  FFMA R27, R41.reuse, R42, R27 ;  /* 0x0000002a291b7223 */ /* 0x040fe2000000001b */
[----:B------:R-:W-:Y:S01]  /*6ca0*/  LOP3.LUT R42, R72, 0xffff0000, RZ, 0xc0, !PT ;  /* 0xffff0000482a7812 */ /* 0x000fe200078ec0ff */
[C---:B------:R-:W-:Y:S01]  /*6cb0*/  FMUL R24, R38.reuse, R28 ;  /* 0x0000001c26187220 */ /* 0x040fe20000400000 */
[C---:B------:R-:W-:Y:S01]  /*6cc0*/  FMUL R25, R38.reuse, R29 ;  /* 0x0000001d26197220 */ /* 0x040fe20000400000 */
[C---:B------:R-:W-:Y:S01]  /*6cd0*/  FMUL R26, R38.reuse, R30 ;  /* 0x0000001e261a7220 */ /* 0x040fe20000400000 */
[----:B------:R-:W-:Y:S01]  /*6ce0*/  FMUL R31, R38, R31 ;  /* 0x0000001f261f7220 */ /* 0x000fe20000400000 */
[----:B------:R-:W-:Y:S01]  /*6cf0*/  FFMA R24, R41, R40, R24 ;  /* 0x0000002829187223 */ /* 0x000fe20000000018 */
[----:B------:R-:W-:Y:S01]  /*6d00*/  LOP3.LUT R40, R73, 0xffff0000, RZ, 0xc0, !PT ;  /* 0xffff000049287812 */ /* 0x000fe200078ec0ff */
[C---:B------:R-:W-:Y:S01]  /*6d10*/  FFMA R25, R41.reuse, R42, R25 ;  /* 0x0000002a29197223 */ /* 0x040fe20000000019 */
[C---:B------:R-:W-:Y:S01]  /*6d20*/  FFMA R26, R41.reuse, R43, R26 ;  /* 0x0000002b291a7223 */ /* 0x040fe2000000001a */
[----:B------:R-:W-:Y:S01]  /*6d30*/  SHF.L.U32 R43, R74, 0x10, RZ ;  /* 0x000000104a2b7819 */ /* 0x000fe200000006ff */
[----:B------:R-:W-:Y:S01]  /*6d40*/  FMUL R28, R38, R32 ;  /* 0x00000020261c7220 */ /* 0x000fe20000400000 */
[----:B------:R-:W-:Y:S01]  /*6d50*/  LOP3.LUT R42, R74, 0xffff0000, RZ, 0xc0, !PT ;  /* 0xffff00004a2a7812 */ /* 0x000fe200078ec0ff */
[----:B------:R-:W-:Y:S01]  /*6d60*/  FFMA R31, R41, R40, R31 ;  /* 0x00000028291f7223 */ /* 0x000fe2000000001f */
[C---:B------:R-:W-:Y:S01]  /*6d70*/  FMUL R29, R38.reuse, R33 ;  /* 0x00000021261d7220 */ /* 0x040fe20000400000 */
[C---:B------:R-:W-:Y:S01]  /*6d80*/  FMUL R30, R38.reuse, R34 ;  /* 0x00000022261e7220 */ /* 0x040fe20000400000 */
[----:B------:R-:W-:Y:S01]  /*6d90*/  LOP3.LUT R40, R75, 0xffff0000, RZ, 0xc0, !PT ;  /* 0xffff00004b287812 */ /* 0x000fe200078ec0ff */
[----:B------:R-:W-:Y:S01]  /*6da0*/  FMUL R35, R38, R35 ;  /* 0x0000002326237220 */ /* 0x000fe20000400000 */
[C---:B------:R-:W-:Y:S01]  /*6db0*/  FFMA R28, R41.reuse, R43, R28 ;  /* 0x0000002b291c7223 */ /* 0x040fe2000000001c */
[C---:B------:R-:W-:Y:S01]  /*6dc0*/  FFMA R29, R41.reuse, R42, R29 ;  /* 0x0000002a291d7223 */ /* 0x040fe2000000001d */
[C---:B------:R-:W-:Y:S01]  /*6dd0*/  FFMA R30, R41.reuse, R45, R30 ;  /* 0x0000002d291e7223 */ /* 0x040fe2000000001e */
[----:B------:R-:W-:Y:S01]  /*6de0*/  FFMA R35, R41, R40, R35 ;  /* 0x0000002829237223 */ /* 0x000fe20000000023 */
[----:B------:R-:W-:Y:S02]  /*6df0*/  F2FP.BF16.F32.PACK_AB R106, R21, R20 ;  /* 0x00000014156a723e */ /* 0x000fe400000010ff */
[----:B------:R-:W-:Y:S02]  /*6e00*/  F2FP.BF16.F32.PACK_AB R107, R27, R22 ;  /* 0x000000161b6b723e */ /* 0x000fe400000010ff */
[----:B------:R-:W-:Y:S02]  /*6e10*/  F2FP.BF16.F32.PACK_AB R108, R25, R24 ;  /* 0x00000018196c723e */ /* 0x000fe400000010ff */
[----:B------:R-:W-:Y:S01]  /*6e20*/  F2FP.BF16.F32.PACK_AB R109, R31, R26 ;  /* 0x0000001a1f6d723e */ /* 0x000fe200000010ff */
[----:B------:R1:W-:Y:S01]  /*6e30*/  STSM.16.M88.4 [R100], R104 ;  /* 0x0000006864007844 */ /* 0x0003e20000000200 */
[----:B------:R-:W-:Y:S02]  /*6e40*/  F2FP.BF16.F32.PACK_AB R110, R29, R28 ;  /* 0x0000001c1d6e723e */ /* 0x000fe400000010ff */
[----:B------:R-:W-:Y:S05]  /*6e50*/  F2FP.BF16.F32.PACK_AB R111, R35, R30 ;  /* 0x0000001e236f723e */ /* 0x000fea00000010ff */
[----:B------:R1:W-:Y:S01]  /*6e60*/  STSM.16.M88.4 [R101], R108 ;  /* 0x0000006c65007844 */ /* 0x0003e20000000200 */
[----:B------:R-:W-:Y:S01]  /*6e70*/  @!PT LDS RZ, [RZ] ;  /* 0x00000000fffff984 */ /* 0x000fe20000000800 */
[----:B------:R-:W-:Y:S01]  /*6e80*/  @!PT LDS RZ, [RZ] ;  /* 0x00000000fffff984 */ /* 0x000fe20000000800 */
[----:B------:R-:W-:Y:S01]  /*6e90*/  @!PT LDS RZ, [RZ] ;  /* 0x00000000fffff984 */ /* 0x000fe20000000800 */
[----:B------:R-:W-:Y:S01]  /*6ea0*/  @!PT LDS RZ, [RZ] ;  /* 0x00000000fffff984 */ /* 0x000fe20000000800 */
[----:B------:R2:W-:Y:S07]  /*6eb0*/  MEMBAR.ALL.CTA ;  /* 0x0000000000007992 */ /* 0x0005ee0000008000 */
[----:B--2---:R-:W2:Y:S02]  /*6ec0*/  FENCE.VIEW.ASYNC.S ;  /* 0x00000000000073c6 */ /* 0x004ea40000000000 */
[----:B--2---:R-:W-:Y:S06]  /*6ed0*/  BAR.SYNC.DEFER_BLOCKING 0x1, 0x80 ;  /* 0x0042000000007b1d */ /* 0x004fec0000010000 */
[----:B------:R-:W-:Y:S05]  /*6ee0*/  @P0 BRA `(.L_x_104) ;  /* 0x0000000000280947 */ /* 0x000fea0003800000 */
[----:B------:R-:W2:Y:S01]  /*6ef0*/  LDCU.64 UR6, c[0x0][0x348] ;  /* 0x00006900ff0677ac */ /* 0x000ea20008000a00 */
[----:B------:R-:W-:Y:S01]  /*6f00*/  UIADD3 UR4, UPT, UPT, UR44, 0x400, URZ ;  /* 0x000004002c047890 */ /* 0x000fe2000fffe0ff */
[----:B------:R-:W-:Y:S05]  /*6f10*/  UMOV UR51, UR36 ;  /* 0x0000002400337c82 */ /* 0x000fea0008000000 */
[----:B------:R-:W-:Y:S04]  /*6f20*/  MOV R85, UR4 ;  /* 0x0000000400557c02 */ /* 0x000fe80008000f00 */
[----:B------:R-:W-:Y:S01]  /*6f30*/  R2UR UR48, R85 ;  /* 0x00000000553072ca */ /* 0x000fe200000e0000 */
[----:B--2---:R-:W-:Y:S04]  /*6f40*/  UIADD3 UR4, UP0, UPT, UR6, 0x680, URZ ;  /* 0x0000068006047890 */ /* 0x004fe8000ff1e0ff */
[----:B------:R-:W-:Y:S09]  /*6f50*/  UIADD3.X UR5, UPT, UPT, URZ, UR7, URZ, UP0, !UPT ;  /* 0x00000007ff057290 */ /* 0x000ff200087fe4ff */
[----:B------:R2:W-:Y:S01]  /*6f60*/  UTMASTG.3D [UR48], [UR4] ;  /* 0x00000030040073b5 */ /* 0x0005e20008010000 */
[----:B------:R0:W-:Y:S01]  /*6f70*/  UTMACMDFLUSH ;  /* 0x00000000000079b7 */ /* 0x0001e20000000000 */
[----:B--2---:R-:W-:Y:S04]  /*6f80*/  DEPBAR.LE SB0, 0x1 ;  /* 0x000080400000791a */ /* 0x004fe80000000000 */
.L_x_104:
[----:B------:R-:W-:Y:S05]  /*6f90*/  BSYNC.RECONVERGENT B0 ;  /* 0x0000000000007941 */ /* 0x000fea0003800200 */
.L_x_103:
[----:B------:R-:W-:Y:S01]  /*6fa0*/  BAR.SYNC.DEFER_BLOCKING 0x1, 0x80 ;  /* 0x0042000000007b1d */ /* 0x000fe20000010000 */
[----:B------:R-:W-:Y:S01]  /*6fb0*/  ISETP.NE.AND P1, PT, R96, RZ, PT ;  /* 0x000000ff6000720c */ /* 0x000fe20003f25270 */
[----:B------:R-:W-:Y:S01]  /*6fc0*/  UISETP.NE.AND UP0, UPT, UR52, URZ, UPT ;  /* 0x000000ff3400728c */ /* 0x000fe2000bf05270 */
[----:B------:R-:W-:Y:S11]  /*6fd0*/  LEA R3, R46, UR44, 0x3 ;  /* 0x0000002c2e037c11 */ /* 0x000ff6000f8e18ff */
[----:B------:R-:W-:Y:S01]  /*6fe0*/  @P1 SHF.L.U32 R2, R90, 0x1f, RZ ;  /* 0x0000001f5a021819 */ /* 0x000fe200000006ff */
[----:B------:R-:W-:Y:S06]  /*6ff0*/  BRA.U !UP0, `(.L_x_105) ;  /* 0x0000000108247547 */ /* 0x000fec000b800000 */
[----:B------:R-:W-:Y:S01]  /*7000*/  IMAD.U32 R5, RZ, RZ, UR46 ;  /* 0x0000002eff057e24 */ /* 0x000fe2000f8e00ff */
[----:B------:R-:W-:Y:S01]  /*7010*/  MOV R0, UR47 ;  /* 0x0000002f00007c02 */ /* 0x000fe20008000f00 */
[----:B------:R-:W-:Y:S03]  /*7020*/  UIADD3 UR4, UPT, UPT, UR46, 0x1, URZ ;  /* 0x000000012e047890 */ /* 0x000fe6000fffe0ff */
[----:B------:R-:W-:Y:S01]  /*7030*/  @P1 LEA R5, R5, UR44, 0x3 ;  /* 0x0000002c05051c11 */ /* 0x000fe2000f8e18ff */
[----:B------:R-:W-:Y:S04]  /*7040*/  UISETP.NE.AND UP0, UPT, UR4, 0x4, UPT ;  /* 0x000000040400788c */ /* 0x000fe8000bf05270 */
[----:B------:R-:W-:Y:S01]  /*7050*/  @P1 VIADD R5, R5, 0x40 ;  /* 0x0000004005051836 */ /* 0x000fe20000000000 */
[----:B------:R-:W-:Y:S04]  /*7060*/  USEL UR46, UR4, URZ, UP0 ;  /* 0x000000ff042e7287 */ /* 0x000fe80008000000 */
[----:B------:R-:W-:Y:S04]  /*7070*/  @P1 PRMT R0, R0, 0x654, R5 ;  /* 0x0000065400001816 */ /* 0x000fe80000000005 */
[----:B------:R2:W-:Y:S04]  /*7080*/  @P1 SYNCS.ARRIVE.TRANS64.RED.A1T0 RZ, [R0+URZ], RZ ;  /* 0x000000ff00ff19a7 */ /* 0x0005e800081004ff */
.L_x_105:
[----:B------:R-:W3:Y:S01]  /*7090*/  @P1 SYNCS.PHASECHK.TRANS64.TRYWAIT P0, [R3+URZ+0x20], R2 ;  /* 0x00002002030015a7 */ /* 0x000ee200080011ff */
[----:B------:R-:W-:Y:S01]  /*70a0*/  BSSY B1, `(.L_x_106) ;  /* 0x0000017000017945 */ /* 0x000fe20003800000 */
[----:B---3--:R-:W-:Y:S03]  /*70b0*/  @P1 SEL R60, RZ, 0x1, !P0 ;  /* 0x00000001ff3c1807 */ /* 0x008fe60004000000 */
[----:B------:R-:W-:Y:S05]  /*70c0*/  @!P1 BRA `(.L_x_107) ;  /* 0x0000000000509947 */ /* 0x000fea0003800000 */
[----:B------:R-:W-:Y:S01]  /*70d0*/  ISETP.NE.AND P1, PT, R61, RZ, PT ;  /* 0x000000ff3d00720c */ /* 0x000fe20003f25270 */
[----:B------:R-:W-:Y:S01]  /*70e0*/  BSSY B0, `(.L_x_108) ;  /* 0x000000a000007945 */ /* 0x000fe20003800000 */
[----:B------:R-:W-:Y:S11]  /*70f0*/  ISETP.NE.AND P0, PT, R60, RZ, PT ;  /* 0x000000ff3c00720c */ /* 0x000ff60003f05270 */
[----:B------:R-:W-:Y:S04]  /*7100*/  @P1 IMAD R5, R46, 0x2000, R47 ;  /* 0x000020002e051824 */ /* 0x000fe800078e022f */
[----:B------:R-:W-:Y:S05]  /*7110*/  @P1 VIADD R4, R5, UR44 ;  /* 0x0000002c05041c36 */ /* 0x000fea0008000000 */
[----:B------:R-:W-:Y:S01]  /*7120*/  @P1 IADD3 R2, PT, PT, R62, R4, RZ ;  /* 0x000000043e021210 */ /* 0x000fe20007ffe0ff */
[----:B------:R-:W-:Y:S01]  /*7130*/  @P1 IMAD.IADD R4, R91, 0x1, R4 ;  /* 0x000000015b041824 */ /* 0x000fe200078e0204 */
[----:B------:R-:W-:Y:S06]  /*7140*/  @P0 BRA `(.L_x_109) ;  /* 0x00000000000c0947 */ /* 0x000fec0003800000 */
[----:B--2---:R-:W-:Y:S04]  /*7150*/  SHF.L.U32 R0, R90, 0x1f, RZ ;  /* 0x0000001f5a007819 */ /* 0x004fe800000006ff */
[----:B------:R-:W2:Y:S02]  /*7160*/  SYNCS.PHASECHK.TRANS64.TRYWAIT P0, [R3+URZ+0x20], R0 ;  /* 0x00002000030075a7 */ /* 0x000ea400080011ff */
[----:B--2---:R-:W-:Y:S05]  /*7170*/  @!P0 BRA `(.L_x_110) ;  /* 0x0000003000588947 */ /* 0x004fea0003800000 */
.L_x_109:
[----:B------:R-:W-:Y:S05]  /*7180*/  BSYNC B0 ;  /* 0x0000000000007941 */ /* 0x000fea0003800000 */
.L_x_108:
[----:B------:R-:W-:Y:S02]  /*7190*/  ISETP.NE.AND P0, PT, R61, RZ, PT ;  /* 0x000000ff3d00720c */ /* 0x000fe40003f05270 */
[----:B------:R-:W-:Y:S11]  /*71a0*/  IADD3 R46, PT, PT, R46, 0x1, RZ ;  /* 0x000000012e2e7810 */ /* 0x000ff60007ffe0ff */
[----:B--2---:R-:W-:Y:S01]  /*71b0*/  @P0 IMAD.IADD R0, R91, 0x1, R2 ;  /* 0x000000015b000824 */ /* 0x004fe200078e0202 */
[----:B------:R-:W-:Y:S05]  /*71c0*/  @P0 WARPSYNC.ALL ;  /* 0x0000000000000948 */ /* 0x000fea0003800000 */
[----:B------:R3:W4:Y:S04]  /*71d0*/  @P0 LDSM.16.M88.4 R48, [R5+UR44+0x400] ;  /* 0x0004002c0530083b */ /* 0x0007280008000200 */
[----:B------:R3:W2:Y:S04]  /*71e0*/  @P0 LDSM.16.M88.4 R56, [R4+0x400] ;  /* 0x000400000438083b */ /* 0x0006a80000000200 */
[----:B------:R3:W1:Y:S04]  /*71f0*/  @P0 LDSM.16.M88.4 R64, [R2+0x400] ;  /* 0x000400000240083b */ /* 0x0006680000000200 */
[----:B------:R3:W1:Y:S02]  /*7200*/  @P0 LDSM.16.M88.4 R72, [R0+0x400] ;  /* 0x000400000048083b */ /* 0x0006640000000200 */
.L_x_107:
[----:B------:R-:W-:Y:S05]  /*7210*/  BSYNC B1 ;  /* 0x0000000000017941 */ /* 0x000fea0003800000 */
.L_x_106:
[----:B------:R-:W-:Y:S05]  /*7220*/  VIADD R3, R39, 0x40 ;  /* 0x0000004027037836 */ /* 0x000fea0000000000 */
[----:B------:R-:W-:Y:S04]  /*7230*/  SHF.R.U32.HI R3, RZ, 0x15, R3 ;  /* 0x00000015ff037819 */ /* 0x000fe80000011603 */
[----:B------:R-:W-:Y:S11]  /*7240*/  LOP3.LUT P0, RZ, R3, 0x3, R82, 0x48, !PT ;  /* 0x0000000303ff7812 */ /* 0x000ff60007804852 */
[----:B------:R-:W-:Y:S02]  /*7250*/  @!UPT UIADD3 URZ, UPT, UPT, URZ, URZ, URZ ;  /* 0x000000fffffff290 */ /* 0x000fe4000fffe0ff */
[----:B------:R-:W-:Y:S05]  /*7260*/  @!P0 BRA `(.L_x_111) ;  /* 0x0000000000408947 */ /* 0x000fea0003800000 */
[----:B------:R-:W5:Y:S01]  /*7270*/  LDCU.64 UR8, c[0x4][0x70] ;  /* 0x01000e00ff0877ac */ /* 0x000f620008000a00 */
[----:B------:R-:W-:Y:S01]  /*7280*/  MOV R3, 0x0 ;  /* 0x0000000000037802 */ /* 0x000fe20000000f00 */
[----:B------:R-:W-:Y:S02]  /*7290*/  HFMA2 R12, -RZ, RZ, 0, 5.9604644775390625e-08 ;  /* 0x00000001ff0c7431 */ /* 0x000fe400000001ff */
[----:B------:R-:W-:Y:S02]  /*72a0*/  IMAD.MOV.U32 R8, RZ, RZ, 0x192 ;  /* 0x00000192ff087424 */ /* 0x000fe400078e00ff */
[----:B------:R-:W-:Y:S01]  /*72b0*/  IMAD.MOV.U32 R13, RZ, RZ, RZ ;  /* 0x000000ffff0d7224 */ /* 0x000fe200078e00ff */
[----:B------:R-:W2:Y:S01]  /*72c0*/  LDCU.64 UR6, c[0x4][0x78] ;  /* 0x01000f00ff0677ac */ /* 0x000ea20008000a00 */
[----:B---3--:R-:W3:Y:S01]  /*72d0*/  LDC.64 R2, c[0x4][R3] ;  /* 0x0100000003027b82 */ /* 0x008ee20000000a00 */
[----:B------:R-:W4:Y:S01]  /*72e0*/  LDCU.64 UR4, c[0x4][0x10] ;  /* 0x01000200ff0477ac */ /* 0x000f220008000a00 */
[----:B-----5:R-:W-:Y:S01]  /*72f0*/  MOV R5, UR9 ;  /* 0x0000000900057c02 */ /* 0x020fe20008000f00 */
[----:B------:R-:W-:Y:S01]  /*7300*/  IMAD.U32 R4, RZ, RZ, UR8 ;  /* 0x00000008ff047e24 */ /* 0x000fe2000f8e00ff */
[----:B--2---:R-:W-:Y:S01]  /*7310*/  MOV R7, UR7 ;  /* 0x0000000700077c02 */ /* 0x004fe20008000f00 */
[----:B------:R-:W-:Y:S01]  /*7320*/  IMAD.U32 R6, RZ, RZ, UR6 ;  /* 0x00000006ff067e24 */ /* 0x000fe2000f8e00ff */
[----:B----4-:R-:W-:Y:S01]  /*7330*/  MOV R11, UR5 ;  /* 0x00000005000b7c02 */ /* 0x010fe20008000f00 */
[----:B------:R-:W-:Y:S02]  /*7340*/  IMAD.U32 R10, RZ, RZ, UR4 ;  /* 0x00000004ff0a7e24 */ /* 0x000fe4000f8e00ff */
[----:B------:R-:W-:Y:S07]  /*7350*/  LEPC R20, `(.L_x_111) ;  /* 0x000000001014794e */ /* 0x000fee0000000000 */
[----:B-1-3--:R-:W-:Y:S05]  /*7360*/  CALL.ABS.NOINC R2 ;  /* 0x0000000002007343 */ /* 0x00afea0003c00000 */
.L_x_111:
[C---:B----4-:R-:W-:Y:S01]  /*7370*/  SHF.L.U32 R40, R48.reuse, 0x10, RZ ;  /* 0x0000001030287819 */ /* 0x050fe200000006ff */
[----:B------:R-:W-:Y:S05]  /*7380*/  WARPSYNC.ALL ;  /* 0x0000000000007948 */ /* 0x000fea0003800000 */
[----:B------:R-:W-:Y:S01]  /*7390*/  R2UR UR4, R39 ;  /* 0x00000000270472ca */ /* 0x000fe200000e0000 */
[----:B------:R-:W-:Y:S01]  /*73a0*/  BSSY.RECONVERGENT B0, `(.L_x_112) ;  /* 0x0000090000007945 */ /* 0x000fe20003800200 */
[----:B------:R-:W-:Y:S02]  /*73b0*/  LOP3.LUT R43, R48, 0xffff0000, RZ, 0xc0, !PT ;  /* 0xffff0000302b7812 */ /* 0x000fe400078ec0ff */
[----:B------:R-:W-:Y:S02]  /*73c0*/  LOP3.LUT R42, R49, 0xffff0000, RZ, 0xc0, !PT ;  /* 0xffff0000312a7812 */ /* 0x000fe400078ec0ff */
[----:B------:R-:W-:Y:S02]  /*73d0*/  SHF.L.U32 R45, R51, 0x10, RZ ;  /* 0x00000010332d7819 */ /* 0x000fe400000006ff */
[----:B------:R-:W-:Y:S02]  /*73e0*/  ISETP.NE.AND P6, PT, R96, RZ, PT ;  /* 0x000000ff6000720c */ /* 0x000fe40003fc5270 */
[----:B-1----:R-:W-:Y:S02]  /*73f0*/  MOV R52, UR46 ;  /* 0x0000002e00347c02 */ /* 0x002fe40008000f00 */
[----:B------:R-:W-:Y:S01]  /*7400*/  MOV R63, UR47 ;  /* 0x0000002f003f7c02 */ /* 0x000fe20008000f00 */
[----:B---3--:R-:W2:Y:S01]  /*7410*/  LDTM.16dp256bit.x8 R4, tmem[UR4+0x40] ;  /* 0x00004004000479ee */ /* 0x008ea200081a0000 */
[----:B------:R-:W-:Y:S02]  /*7420*/  LOP3.LUT R44, R75, 0xffff0000, RZ, 0xc0, !PT ;  /* 0xffff00004b2c7812 */ /* 0x000fe400078ec0ff */
[----:B------:R-:W-:Y:S02]  /*7430*/  ISETP.NE.AND P0, PT, R93, RZ, PT ;  /* 0x000000ff5d00720c */ /* 0x000fe40003f05270 */
[----:B------:R-:W-:Y:S03]  /*7440*/  LEA R102, R46, UR44, 0x3 ;  /* 0x0000002c2e667c11 */ /* 0x000fe6000f8e18ff */
[----:B------:R-:W-:Y:S02]  /*7450*/  @P6 LEA R52, R52, UR44, 0x3 ;  /* 0x0000002c34346c11 */ /* 0x000fe4000f8e18ff */
[----:B------:R-:W-:Y:S02]  /*7460*/  @P6 SHF.L.U32 R103, R90, 0x1f, RZ ;  /* 0x0000001f5a676819 */ /* 0x000fe400000006ff */
[----:B------:R-:W-:Y:S04]  /*7470*/  @P6 IADD3 R52, PT, PT, R52, 0x40, RZ ;  /* 0x0000004034346810 */ /* 0x000fe80007ffe0ff */
[----:B------:R-:W-:Y:S01]  /*7480*/  @P6 PRMT R63, R63, 0x654, R52 ;  /* 0x000006543f3f6816 */ /* 0x000fe20000000034 */
[C---:B--2---:R-:W-:Y:S01]  /*7490*/  FMUL R0, R38.reuse, R4 ;  /* 0x0000000426007220 */ /* 0x044fe20000400000 */
[C---:B------:R-:W-:Y:S01]  /*74a0*/  FMUL R2, R38.reuse, R5 ;  /* 0x0000000526027220 */ /* 0x040fe20000400000 */
[C---:B------:R-:W-:Y:S01]  /*74b0*/  FMUL R3, R38.reuse, R6 ;  /* 0x0000000626037220 */ /* 0x040fe20000400000 */
[----:B------:R-:W-:Y:S01]  /*74c0*/  FMUL R7, R38, R7 ;  /* 0x0000000726077220 */ /* 0x000fe20000400000 */
[----:B------:R-:W-:Y:S01]  /*74d0*/  FFMA R0, R41, R40, R0 ;  /* 0x0000002829007223 */ /* 0x000fe20000000000 */
[----:B------:R-:W-:Y:S01]  /*74e0*/  SHF.L.U32 R40, R49, 0x10, RZ ;  /* 0x0000001031287819 */ /* 0x000fe200000006ff */
[C---:B------:R-:W-:Y:S01]  /*74f0*/  FFMA R2, R41.reuse, R43, R2 ;  /* 0x0000002b29027223 */ /* 0x040fe20000000002 */
[----:B------:R-:W-:Y:S01]  /*7500*/  SHF.L.U32 R43, R50, 0x10, RZ ;  /* 0x00000010322b7819 */ /* 0x000fe200000006ff */
[C---:B------:R-:W-:Y:S01]  /*7510*/  FMUL R4, R38.reuse, R8 ;  /* 0x0000000826047220 */ /* 0x040fe20000400000 */
[----:B------:R-:W-:Y:S01]  /*7520*/  FMUL R5, R38, R9 ;  /* 0x0000000926057220 */ /* 0x000fe20000400000 */
[C---:B------:R-:W-:Y:S01]  /*7530*/  FFMA R3, R41.reuse, R40, R3 ;  /* 0x0000002829037223 */ /* 0x040fe20000000003 */
[----:B------:R-:W-:Y:S01]  /*7540*/  LOP3.LUT R40, R50, 0xffff0000, RZ, 0xc0, !PT ;  /* 0xffff000032287812 */ /* 0x000fe200078ec0ff */
[----:B------:R-:W-:Y:S01]  /*7550*/  FFMA R7, R41, R42, R7 ;  /* 0x0000002a29077223 */ /* 0x000fe20000000007 */
[----:B------:R-:W-:Y:S01]  /*7560*/  LOP3.LUT R42, R51, 0xffff0000, RZ, 0xc0, !PT ;  /* 0xffff0000332a7812 */ /* 0x000fe200078ec0ff */
[----:B------:R-:W-:Y:S01]  /*7570*/  FMUL R6, R38, R10 ;  /* 0x0000000a26067220 */ /* 0x000fe20000400000 */
[----:B------:R-:W-:Y:S01]  /*7580*/  F2FP.BF16.F32.PACK_AB R52, R2, R0 ;  /* 0x000000000234723e */ /* 0x000fe200000010ff */
[----:B------:R-:W-:Y:S01]  /*7590*/  FMUL R11, R38, R11 ;  /* 0x0000000b260b7220 */ /* 0x000fe20000400000 */
[----:B------:R-:W-:Y:S01]  /*75a0*/  F2FP.BF16.F32.PACK_AB R53, R7, R3 ;  /* 0x000000030735723e */ /* 0x000fe200000010ff */
        /* <DEDUP_REMOVED lines=52> */
[----:B------:R1:W-:Y:S01]  /*78f0*/  STSM.16.M88.4 [R98+0x2400], R52 ;  /* 0x0024003462007844 */ /* 0x0003e20000000200 */
[----:B------:R-:W-:Y:S01]  /*7900*/  F2FP.BF16.F32.PACK_AB R105, R23, R18 ;  /* 0x000000121769723e */ /* 0x000fe200000010ff */
[C---:B------:R-:W-:Y:S01]  /*7910*/  FMUL R21, R38.reuse, R25 ;  /* 0x0000001926157220 */ /* 0x040fe20000400000 */
[----:B------:R-:W-:Y:S01]  /*7920*/  FMUL R22, R38, R26 ;  /* 0x0000001a26167220 */ /* 0x000fe20000400000 */
[----:B------:R-:W-:Y:S01]  /*7930*/  FFMA R20, R41, R40, R20 ;  /* 0x0000002829147223 */ /* 0x000fe20000000014 */
[----:B------:R-:W-:Y:S03]  /*7940*/  LOP3.LUT R40, R67, 0xffff0000, RZ, 0xc0, !PT ;  /* 0xffff000043287812 */ /* 0x000fe600078ec0ff */
[----:B------:R1:W-:Y:S01]  /*7950*/  STSM.16.M88.4 [R97+0x2400], R68 ;  /* 0x0024004461007844 */ /* 0x0003e20000000200 */
[C---:B------:R-:W-:Y:S01]  /*7960*/  FFMA R21, R41.reuse, R42, R21 ;  /* 0x0000002a29157223 */ /* 0x040fe20000000015 */
[C---:B------:R-:W-:Y:S01]  /*7970*/  LOP3.LUT R42, R72.reuse, 0xffff0000, RZ, 0xc0, !PT ;  /* 0xffff0000482a7812 */ /* 0x040fe200078ec0ff */
[C---:B------:R-:W-:Y:S01]  /*7980*/  FFMA R22, R41.reuse, R43, R22 ;  /* 0x0000002b29167223 */ /* 0x040fe20000000016 */
[----:B------:R-:W-:Y:S01]  /*7990*/  SHF.L.U32 R43, R72, 0x10, RZ ;  /* 0x00000010482b7819 */ /* 0x000fe200000006ff */
[C---:B------:R-:W-:Y:S01]  /*79a0*/  FMUL R27, R38.reuse, R27 ;  /* 0x0000001b261b7220 */ /* 0x040fe20000400000 */
[C---:B------:R-:W-:Y:S01]  /*79b0*/  FMUL R24, R38.reuse, R28 ;  /* 0x0000001c26187220 */ /* 0x040fe20000400000 */
[C---:B------:R-:W-:Y:S01]  /*79c0*/  FMUL R25, R38.reuse, R29 ;  /* 0x0000001d26197220 */ /* 0x040fe20000400000 */
[C---:B------:R-:W-:Y:S01]  /*79d0*/  FMUL R26, R38.reuse, R30 ;  /* 0x0000001e261a7220 */ /* 0x040fe20000400000 */
[C---:B------:R-:W-:Y:S01]  /*79e0*/  FFMA R27, R41.reuse, R40, R27 ;  /* 0x00000028291b7223 */ /* 0x040fe2000000001b */
[----:B------:R-:W-:Y:S01]  /*79f0*/  FFMA R24, R41, R43, R24 ;  /* 0x0000002b29187223 */ /* 0x000fe20000000018 */
[----:B------:R-:W-:Y:S01]  /*7a00*/  LOP3.LUT R40, R73, 0xffff0000, RZ, 0xc0, !PT ;  /* 0xffff000049287812 */ /* 0x000fe200078ec0ff */
[C---:B------:R-:W-:Y:S01]  /*7a10*/  FFMA R25, R41.reuse, R42, R25 ;  /* 0x0000002a29197223 */ /* 0x040fe20000000019 */
[----:B------:R-:W-:Y:S01]  /*7a20*/  FMUL R31, R38, R31 ;  /* 0x0000001f261f7220 */ /* 0x000fe20000400000 */
[----:B------:R-:W-:Y:S01]  /*7a30*/  SHF.L.U32 R43, R74, 0x10, RZ ;  /* 0x000000104a2b7819 */ /* 0x000fe200000006ff */
[----:B------:R-:W-:Y:S01]  /*7a40*/  FFMA R26, R41, R45, R26 ;  /* 0x0000002d291a7223 */ /* 0x000fe2000000001a */
[----:B------:R-:W-:Y:S01]  /*7a50*/  FMUL R28, R38, R32 ;  /* 0x00000020261c7220 */ /* 0x000fe20000400000 */
[----:B------:R-:W-:Y:S01]  /*7a60*/  LOP3.LUT R42, R74, 0xffff0000, RZ, 0xc0, !PT ;  /* 0xffff00004a2a7812 */ /* 0x000fe200078ec0ff */
[C---:B------:R-:W-:Y:S01]  /*7a70*/  FMUL R29, R38.reuse, R33 ;  /* 0x00000021261d7220 */ /* 0x040fe20000400000 */
[----:B------:R-:W-:Y:S01]  /*7a80*/  SHF.L.U32 R45, R75, 0x10, RZ ;  /* 0x000000104b2d7819 */ /* 0x000fe200000006ff */
[C---:B------:R-:W-:Y:S01]  /*7a90*/  FMUL R30, R38.reuse, R34 ;  /* 0x00000022261e7220 */ /* 0x040fe20000400000 */
[C---:B------:R-:W-:Y:S01]  /*7aa0*/  FFMA R31, R41.reuse, R40, R31 ;  /* 0x00000028291f7223 */ /* 0x040fe2000000001f */
        /* <DEDUP_REMOVED lines=9> */
[----:B------:R1:W-:Y:S01]  /*7b40*/  STSM.16.M88.4 [R100+0x2000], R104 ;  /* 0x0020006864007844 */ /* 0x0003e20000000200 */
[----:B------:R-:W-:Y:S02]  /*7b50*/  F2FP.BF16.F32.PACK_AB R110, R29, R28 ;  /* 0x0000001c1d6e723e */ /* 0x000fe400000010ff */
[----:B------:R-:W-:Y:S05]  /*7b60*/  F2FP.BF16.F32.PACK_AB R111, R35, R30 ;  /* 0x0000001e236f723e */ /* 0x000fea00000010ff */
[----:B------:R1:W-:Y:S01]  /*7b70*/  STSM.16.M88.4 [R101+0x2000], R108 ;  /* 0x0020006c65007844 */ /* 0x0003e20000000200 */
        /* <DEDUP_REMOVED lines=9> */
[----:B------:R-:W-:Y:S02]  /*7c10*/  UIADD3 UR9, UPT, UPT, UR49, 0x40, URZ ;  /* 0x0000004031097890 */ /* 0x000fe4000fffe0ff */
[----:B------:R-:W-:Y:S01]  /*7c20*/  UIADD3 UR8, UPT, UPT, UR44, 0x2400, URZ ;  /* 0x000024002c087890 */ /* 0x000fe2000fffe0ff */
[----:B------:R-:W-:Y:S01]  /*7c30*/  UMOV UR10, UR50 ;  /* 0x00000032000a7c82 */ /* 0x000fe20008000000 */
[----:B------:R-:W-:Y:S01]  /*7c40*/  UMOV UR11, UR36 ;  /* 0x00000024000b7c82 */ /* 0x000fe20008000000 */
[----:B--2---:R-:W-:Y:S04]  /*7c50*/  UIADD3 UR4, UP0, UPT, UR6, 0x680, URZ ;  /* 0x0000068006047890 */ /* 0x004fe8000ff1e0ff */
[----:B------:R-:W-:Y:S09]  /*7c60*/  UIADD3.X UR5, UPT, UPT, URZ, UR7, URZ, UP0, !UPT ;  /* 0x00000007ff057290 */ /* 0x000ff200087fe4ff */
[----:B------:R2:W-:Y:S01]  /*7c70*/  UTMASTG.3D [UR8], [UR4] ;  /* 0x00000008040073b5 */ /* 0x0005e20008010000 */
[----:B------:R0:W-:Y:S01]  /*7c80*/  UTMACMDFLUSH ;  /* 0x00000000000079b7 */ /* 0x0001e20000000000 */
[----:B--2---:R-:W-:Y:S04]  /*7c90*/  DEPBAR.LE SB0, 0x1 ;  /* 0x000080400000791a */ /* 0x004fe80000000000 */
.L_x_113:
[----:B------:R-:W-:Y:S05]  /*7ca0*/  BSYNC.RECONVERGENT B0 ;  /* 0x0000000000007941 */ /* 0x000fea0003800200 */
.L_x_112:
[----:B------:R-:W-:Y:S01]  /*7cb0*/  BAR.SYNC.DEFER_BLOCKING 0x1, 0x80 ;  /* 0x0042000000007b1d */ /* 0x000fe20000010000 */
[----:B------:R-:W-:Y:S04]  /*7cc0*/  UIADD3 UR4, UPT, UPT, UR46, 0x1, URZ ;  /* 0x000000012e047890 */ /* 0x000fe8000fffe0ff */
[----:B------:R-:W-:Y:S04]  /*7cd0*/  UISETP.NE.AND UP0, UPT, UR4, 0x4, UPT ;  /* 0x000000040400788c */ /* 0x000fe8000bf05270 */
[----:B------:R-:W-:Y:S01]  /*7ce0*/  USEL UR45, UR4, URZ, UP0 ;  /* 0x000000ff042d7287 */ /* 0x000fe20008000000 */
[----:B------:R2:W-:Y:S01]  /*7cf0*/  @P6 SYNCS.ARRIVE.TRANS64.RED.A1T0 RZ, [R63+URZ], RZ ;  /* 0x000000ff3fff69a7 */ /* 0x0005e200081004ff */
[----:B------:R-:W-:Y:S01]  /*7d00*/  BSSY B1, `(.L_x_114) ;  /* 0x0000018000017945 */ /* 0x000fe20003800000 */
[----:B------:R-:W3:Y:S02]  /*7d10*/  @P6 SYNCS.PHASECHK.TRANS64.TRYWAIT P0, [R102+URZ+0x20], R103 ;  /* 0x00002067660065a7 */ /* 0x000ee400080011ff */
[----:B---3--:R-:W-:Y:S01]  /*7d20*/  @P6 SEL R60, RZ, 0x1, !P0 ;  /* 0x00000001ff3c6807 */ /* 0x008fe20004000000 */
[----:B--2---:R-:W-:Y:S06]  /*7d30*/  @!P6 BRA `(.L_x_115) ;  /* 0x000000000050e947 */ /* 0x004fec0003800000 */
        /* <DEDUP_REMOVED lines=8> */
[----:B------:R-:W-:Y:S04]  /*7dc0*/  SHF.L.U32 R5, R90, 0x1f, RZ ;  /* 0x0000001f5a057819 */ /* 0x000fe800000006ff */
[----:B------:R-:W2:Y:S02]  /*7dd0*/  SYNCS.PHASECHK.TRANS64.TRYWAIT P0, [R102+URZ+0x20], R5 ;  /* 0x00002005660075a7 */ /* 0x000ea400080011ff */
[----:B--2---:R-:W-:Y:S05]  /*7de0*/  @!P0 BRA `(.L_x_118) ;  /* 0x0000002400508947 */ /* 0x004fea0003800000 */
.L_x_117:
[----:B------:R-:W-:Y:S05]  /*7df0*/  BSYNC B0 ;  /* 0x0000000000007941 */ /* 0x000fea0003800000 */
.L_x_116:
[----:B------:R-:W-:Y:S02]  /*7e00*/  ISETP.NE.AND P0, PT, R61, RZ, PT ;  /* 0x000000ff3d00720c */ /* 0x000fe40003f05270 */
[----:B------:R-:W-:Y:S11]  /*7e10*/  IADD3 R46, PT, PT, R46, 0x1, RZ ;  /* 0x000000012e2e7810 */ /* 0x000ff60007ffe0ff */
[----:B------:R-:W-:Y:S01]  /*7e20*/  @P0 IMAD.IADD R4, R91, 0x1, R0 ;  /* 0x000000015b040824 */ /* 0x000fe200078e0200 */
[----:B------:R-:W-:Y:S05]  /*7e30*/  @P0 WARPSYNC.ALL ;  /* 0x0000000000000948 */ /* 0x000fea0003800000 */
[----:B------:R3:W4:Y:S04]  /*7e40*/  @P0 LDSM.16.M88.4 R48, [R3+UR44+0x400] ;  /* 0x0004002c0330083b */ /* 0x0007280008000200 */
[----:B------:R3:W1:Y:S04]  /*7e50*/  @P0 LDSM.16.M88.4 R56, [R2+0x400] ;  /* 0x000400000238083b */ /* 0x0006680000000200 */
[----:B------:R3:W1:Y:S04]  /*7e60*/  @P0 LDSM.16.M88.4 R64, [R0+0x400] ;  /* 0x000400000040083b */ /* 0x0006680000000200 */
[----:B------:R3:W1:Y:S02]  /*7e70*/  @P0 LDSM.16.M88.4 R72, [R4+0x400] ;  /* 0x000400000448083b */ /* 0x0006640000000200 */
.L_x_115:
[----:B------:R-:W-:Y:S05]  /*7e80*/  BSYNC B1 ;  /* 0x0000000000017941 */ /* 0x000fea0003800000 */
.L_x_114:
[----:B---3--:R-:W-:Y:S05]  /*7e90*/  VIADD R3, R39, 0x80 ;  /* 0x0000008027037836 */ /* 0x008fea0000000000 */
[----:B------:R-:W-:Y:S04]  /*7ea0*/  SHF.R.U32.HI R3, RZ, 0x15, R3 ;  /* 0x00000015ff037819 */ /* 0x000fe80000011603 */
[----:B------:R-:W-:Y:S11]  /*7eb0*/  LOP3.LUT P0, RZ, R3, 0x3, R82, 0x48, !PT ;  /* 0x0000000303ff7812 */ /* 0x000ff60007804852 */
[----:B------:R-:W-:Y:S02]  /*7ec0*/  @!UPT UIADD3 URZ, UPT, UPT, URZ, URZ, URZ ;  /* 0x000000fffffff290 */ /* 0x000fe4000fffe0ff */
[----:B------:R-:W-:Y:S05]  /*7ed0*/  @!P0 BRA `(.L_x_119) ;  /* 0x0000000000408947 */ /* 0x000fea0003800000 */
[----:B------:R-:W2:Y:S01]  /*7ee0*/  LDCU.64 UR8, c[0x4][0x70] ;  /* 0x01000e00ff0877ac */ /* 0x000ea20008000a00 */
[----:B------:R-:W-:Y:S01]  /*7ef0*/  MOV R3, 0x0 ;  /* 0x0000000000037802 */ /* 0x000fe20000000f00 */
[----:B------:R-:W-:Y:S02]  /*7f00*/  HFMA2 R12, -RZ, RZ, 0, 5.9604644775390625e-08 ;  /* 0x00000001ff0c7431 */ /* 0x000fe400000001ff */
[----:B------:R-:W-:Y:S02]  /*7f10*/  IMAD.MOV.U32 R8, RZ, RZ, 0x192 ;  /* 0x00000192ff087424 */ /* 0x000fe400078e00ff */
[----:B------:R-:W-:Y:S01]  /*7f20*/  IMAD.MOV.U32 R13, RZ, RZ, RZ ;  /* 0x000000ffff0d7224 */ /* 0x000fe200078e00ff */
[----:B------:R-:W3:Y:S01]  /*7f30*/  LDCU.64 UR6, c[0x4][0x78] ;  /* 0x01000f00ff0677ac */ /* 0x000ee20008000a00 */
[----:B------:R-:W1:Y:S01]  /*7f40*/  LDC.64 R2, c[0x4][R3] ;  /* 0x0100000003027b82 */ /* 0x000e620000000a00 */
[----:B------:R-:W5:Y:S01]  /*7f50*/  LDCU.64 UR4, c[0x4][0x10] ;  /* 0x01000200ff0477ac */ /* 0x000f620008000a00 */
[----:B--2---:R-:W-:Y:S01]  /*7f60*/  MOV R5, UR9 ;  /* 0x0000000900057c02 */ /* 0x004fe20008000f00 */
[----:B------:R-:W-:Y:S01]  /*7f70*/  IMAD.U32 R4, RZ, RZ, UR8 ;  /* 0x00000008ff047e24 */ /* 0x000fe2000f8e00ff */
[----:B---3--:R-:W-:Y:S01]  /*7f80*/  MOV R7, UR7 ;  /* 0x0000000700077c02 */ /* 0x008fe20008000f00 */
[----:B------:R-:W-:Y:S01]  /*7f90*/  IMAD.U32 R6, RZ, RZ, UR6 ;  /* 0x00000006ff067e24 */ /* 0x000fe2000f8e00ff */
[----:B-----5:R-:W-:Y:S01]  /*7fa0*/  MOV R11, UR5 ;  /* 0x00000005000b7c02 */ /* 0x020fe20008000f00 */
[----:B------:R-:W-:Y:S02]  /*7fb0*/  IMAD.U32 R10, RZ, RZ, UR4 ;  /* 0x00000004ff0a7e24 */ /* 0x000fe4000f8e00ff */
[----:B------:R-:W-:Y:S07]  /*7fc0*/  LEPC R20, `(.L_x_119) ;  /* 0x000000001014794e */ /* 0x000fee0000000000 */
[----:B-1--4-:R-:W-:Y:S05]  /*7fd0*/  CALL.ABS.NOINC R2 ;  /* 0x0000000002007343 */ /* 0x012fea0003c00000 */
.L_x_119:
        /* <DEDUP_REMOVED lines=10> */
[----:B--2---:R-:W1:Y:S01]  /*8080*/  LDTM.16dp256bit.x8 R4, tmem[UR4+0x80] ;  /* 0x00008004000479ee */ /* 0x004e6200081a0000 */
[----:B------:R-:W-:Y:S02]  /*8090*/  LOP3.LUT R44, R75, 0xffff0000, RZ, 0xc0, !PT ;  /* 0xffff00004b2c7812 */ /* 0x000fe400078ec0ff */
[----:B------:R-:W-:Y:S02]  /*80a0*/  ISETP.NE.AND P0, PT, R93, RZ, PT ;  /* 0x000000ff5d00720c */ /* 0x000fe40003f05270 */
[----:B------:R-:W-:Y:S03]  /*80b0*/  LEA R103, R46, UR44, 0x3 ;  /* 0x0000002c2e677c11 */ /* 0x000fe6000f8e18ff */
[----:B------:R-:W-:Y:S02]  /*80c0*/  @P6 LEA R52, R52, UR44, 0x3 ;  /* 0x0000002c34346c11 */ /* 0x000fe4000f8e18ff */
[----:B------:R-:W-:Y:S02]  /*80d0*/  @P6 SHF.L.U32 R102, R90, 0x1f, RZ ;  /* 0x0000001f5a666819 */ /* 0x000fe400000006ff */
[----:B------:R-:W-:Y:S04]  /*80e0*/  @P6 IADD3 R52, PT, PT, R52, 0x40, RZ ;  /* 0x0000004034346810 */ /* 0x000fe80007ffe0ff */
[----:B------:R-:W-:Y:S01]  /*80f0*/  @P6 PRMT R63, R63, 0x654, R52 ;  /* 0x000006543f3f6816 */ /* 0x000fe20000000034 */
[C---:B-1----:R-:W-:Y:S01]  /*8100*/  FMUL R0, R38.reuse, R4 ;  /* 0x0000000426007220 */ /* 0x042fe20000400000 */
        /* <DEDUP_REMOVED lines=128> */
.L_x_121:
[----:B------:R-:W-:Y:S05]  /*8910*/  BSYNC.RECONVERGENT B0 ;  /* 0x0000000000007941 */ /* 0x000fea0003800200 */
.L_x_120:
        /* <DEDUP_REMOVED lines=20> */
.L_x_125:
[----:B------:R-:W-:Y:S05]  /*8a60*/  BSYNC B0 ;  /* 0x0000000000007941 */ /* 0x000fea0003800000 */
.L_x_124:
[----:B------:R-:W-:Y:S11]  /*8a70*/  ISETP.NE.AND P0, PT, R61, RZ, PT ;  /* 0x000000ff3d00720c */ /* 0x000ff60003f05270 */
[----:B------:R-:W-:Y:S02]  /*8a80*/  @!UPT UIADD3 URZ, UPT, UPT, URZ, URZ, URZ ;  /* 0x000000fffffff290 */ /* 0x000fe4000fffe0ff */
[----:B--2---:R-:W-:Y:S01]  /*8a90*/  @P0 IADD3 R0, PT, PT, R91, R62, RZ ;  /* 0x0000003e5b000210 */ /* 0x004fe20007ffe0ff */
[----:B------:R-:W-:Y:S05]  /*8aa0*/  @P0 WARPSYNC.ALL ;  /* 0x0000000000000948 */ /* 0x000fea0003800000 */
[----:B------:R2:W3:Y:S04]  /*8ab0*/  @P0 LDSM.16.M88.4 R48, [R46+UR44+0x400] ;  /* 0x0004002c2e30083b */ /* 0x0004e80008000200 */
[----:B------:R2:W4:Y:S04]  /*8ac0*/  @P0 LDSM.16.M88.4 R56, [R2+0x400] ;  /* 0x000400000238083b */ /* 0x0005280000000200 */
[----:B------:R2:W1:Y:S04]  /*8ad0*/  @P0 LDSM.16.M88.4 R64, [R62+0x400] ;  /* 0x000400003e40083b */ /* 0x0004680000000200 */
[----:B------:R2:W1:Y:S02]  /*8ae0*/  @P0 LDSM.16.M88.4 R72, [R0+0x400] ;  /* 0x000400000048083b */ /* 0x0004640000000200 */
.L_x_123:
[----:B------:R-:W-:Y:S05]  /*8af0*/  BSYNC B1 ;  /* 0x0000000000017941 */ /* 0x000fea0003800000 */
.L_x_122:
        /* <DEDUP_REMOVED lines=10> */
[----:B------:R-:W3:Y:S01]  /*8ba0*/  LDCU.64 UR6, c[0x4][0x78] ;  /* 0x01000f00ff0677ac */ /* 0x000ee20008000a00 */
[----:B--2---:R-:W2:Y:S01]  /*8bb0*/  LDC.64 R2, c[0x4][R3] ;  /* 0x0100000003027b82 */ /* 0x004ea20000000a00 */
[----:B------:R-:W4:Y:S01]  /*8bc0*/  LDCU.64 UR4, c[0x4][0x10] ;  /* 0x01000200ff0477ac */ /* 0x000f220008000a00 */
[----:B-----5:R-:W-:Y:S01]  /*8bd0*/  MOV R5, UR9 ;  /* 0x0000000900057c02 */ /* 0x020fe20008000f00 */
[----:B------:R-:W-:Y:S01]  /*8be0*/  IMAD.U32 R4, RZ, RZ, UR8 ;  /* 0x00000008ff047e24 */ /* 0x000fe2000f8e00ff */
[----:B---3--:R-:W-:Y:S01]  /*8bf0*/  MOV R7, UR7 ;  /* 0x0000000700077c02 */ /* 0x008fe20008000f00 */
[----:B------:R-:W-:Y:S01]  /*8c00*/  IMAD.U32 R6, RZ, RZ, UR6 ;  /* 0x00000006ff067e24 */ /* 0x000fe2000f8e00ff */
[----:B----4-:R-:W-:Y:S01]  /*8c10*/  MOV R11, UR5 ;  /* 0x00000005000b7c02 */ /* 0x010fe20008000f00 */
[----:B------:R-:W-:Y:S02]  /*8c20*/  IMAD.U32 R10, RZ, RZ, UR4 ;  /* 0x00000004ff0a7e24 */ /* 0x000fe4000f8e00ff */
[----:B------:R-:W-:Y:S07]  /*8c30*/  LEPC R20, `(.L_x_127) ;  /* 0x000000001014794e */ /* 0x000fee0000000000 */
[----:B-12---:R-:W-:Y:S05]  /*8c40*/  CALL.ABS.NOINC R2 ;  /* 0x0000000002007343 */ /* 0x006fea0003c00000 */
.L_x_127:
[----:B------:R-:W-:Y:S01]  /*8c50*/  ISETP.NE.AND P0, PT, R93, RZ, PT ;  /* 0x000000ff5d00720c */ /* 0x000fe20003f05270 */
[----:B------:R-:W-:Y:S05]  /*8c60*/  WARPSYNC.ALL ;  /* 0x0000000000007948 */ /* 0x000fea0003800000 */
[----:B------:R-:W-:Y:S01]  /*8c70*/  R2UR UR4, R39 ;  /* 0x00000000270472ca */ /* 0x000fe200000e0000 */
[----:B------:R-:W-:Y:S01]  /*8c80*/  BSSY.RECONVERGENT B0, `(.L_x_128) ;  /* 0x000008d000007945 */ /* 0x000fe20003800200 */
[C---:B---3--:R-:W-:Y:S02]  /*8c90*/  SHF.L.U32 R40, R48.reuse, 0x10, RZ ;  /* 0x0000001030287819 */ /* 0x048fe400000006ff */
[----:B------:R-:W-:Y:S02]  /*8ca0*/  LOP3.LUT R42, R48, 0xffff0000, RZ, 0xc0, !PT ;  /* 0xffff0000302a7812 */ /* 0x000fe400078ec0ff */
[C---:B------:R-:W-:Y:S02]  /*8cb0*/  SHF.L.U32 R43, R49.reuse, 0x10, RZ ;  /* 0x00000010312b7819 */ /* 0x040fe400000006ff */
[----:B------:R-:W-:Y:S02]  /*8cc0*/  LOP3.LUT R44, R49, 0xffff0000, RZ, 0xc0, !PT ;  /* 0xffff0000312c7812 */ /* 0x000fe400078ec0ff */
[C---:B------:R-:W-:Y:S02]  /*8cd0*/  SHF.L.U32 R45, R50.reuse, 0x10, RZ ;  /* 0x00000010322d7819 */ /* 0x040fe400000006ff */
[----:B--2---:R-:W-:Y:S01]  /*8ce0*/  LOP3.LUT R46, R50, 0xffff0000, RZ, 0xc0, !PT ;  /* 0xffff0000322e7812 */ /* 0x004fe200078ec0ff */
[----:B------:R-:W2:Y:S01]  /*8cf0*/  LDTM.16dp256bit.x8 R4, tmem[UR4+0xc0] ;  /* 0x0000c004000479ee */ /* 0x000ea200081a0000 */
[C---:B------:R-:W-:Y:S01]  /*8d00*/  SHF.L.U32 R47, R51.reuse, 0x10, RZ ;  /* 0x00000010332f7819 */ /* 0x040fe200000006ff */
[----:B------:R-:W-:Y:S01]  /*8d10*/  NOP ;  /* 0x0000000000007918 */ /* 0x000fe20000000000 */
[----:B------:R-:W-:Y:S02]  /*8d20*/  LOP3.LUT R49, R51, 0xffff0000, RZ, 0xc0, !PT ;  /* 0xffff000033317812 */ /* 0x000fe400078ec0ff */
[----:B------:R-:W-:Y:S02]  /*8d30*/  R2UR UR5, R99 ;  /* 0x00000000630572ca */ /* 0x000fe400000e0000 */
[C---:B----4-:R-:W-:Y:S02]  /*8d40*/  SHF.L.U32 R48, R56.reuse, 0x10, RZ ;  /* 0x0000001038307819 */ /* 0x050fe400000006ff */
[----:B------:R-:W-:Y:S02]  /*8d50*/  LOP3.LUT R51, R56, 0xffff0000, RZ, 0xc0, !PT ;  /* 0xffff000038337812 */ /* 0x000fe400078ec0ff */
[C---:B------:R-:W-:Y:S02]  /*8d60*/  SHF.L.U32 R50, R57.reuse, 0x10, RZ ;  /* 0x0000001039327819 */ /* 0x040fe400000006ff */
[----:B-1----:R-:W-:Y:S02]  /*8d70*/  LOP3.LUT R52, R57, 0xffff0000, RZ, 0xc0, !PT ;  /* 0xffff000039347812 */ /* 0x002fe400078ec0ff */
[C---:B------:R-:W-:Y:S02]  /*8d80*/  SHF.L.U32 R53, R58.reuse, 0x10, RZ ;  /* 0x000000103a357819 */ /* 0x040fe400000006ff */
[----:B------:R-:W-:Y:S01]  /*8d90*/  LOP3.LUT R54, R58, 0xffff0000, RZ, 0xc0, !PT ;  /* 0xffff00003a367812 */ /* 0x000fe200078ec0ff */
[----:B------:R-:W-:Y:S01]  /*8da0*/  UIADD3 UR4, UPT, UPT, UR5, 0xb0, URZ ;  /* 0x000000b005047890 */ /* 0x000fe2000fffe0ff */
[C---:B------:R-:W-:Y:S02]  /*8db0*/  SHF.L.U32 R55, R59.reuse, 0x10, RZ ;  /* 0x000000103b377819 */ /* 0x040fe400000006ff */
[----:B------:R-:W-:Y:S01]  /*8dc0*/  LOP3.LUT R56, R59, 0xffff0000, RZ, 0xc0, !PT ;  /* 0xffff00003b387812 */ /* 0x000fe200078ec0ff */
[----:B------:R-:W-:Y:S01]  /*8dd0*/  UPRMT UR4, UR47, 0x654, UR4 ;  /* 0x000006542f047896 */ /* 0x000fe20008000004 */
[----:B------:R-:W-:Y:S01]  /*8de0*/  SHF.L.U32 R57, R64, 0x10, RZ ;  /* 0x0000001040397819 */ /* 0x000fe200000006ff */
[C---:B--2---:R-:W-:Y:S01]  /*8df0*/  FMUL R4, R38.reuse, R4 ;  /* 0x0000000426047220 */ /* 0x044fe20000400000 */
[C---:B------:R-:W-:Y:S01]  /*8e00*/  FMUL R5, R38.reuse, R5 ;  /* 0x0000000526057220 */ /* 0x040fe20000400000 */
[----:B------:R-:W-:Y:S01]  /*8e10*/  FMUL R6, R38, R6 ;  /* 0x0000000626067220 */ /* 0x000fe20000400000 */
[----:B------:R-:W-:Y:S01]  /*8e20*/  LOP3.LUT R58, R64, 0xffff0000, RZ, 0xc0, !PT ;  /* 0xffff0000403a7812 */ /* 0x000fe200078ec0ff */
[C---:B------:R-:W-:Y:S01]  /*8e30*/  FFMA R4, R41.reuse, R40, R4 ;  /* 0x0000002829047223 */ /* 0x040fe20000000004 */
[----:B------:R-:W-:Y:S01]  /*8e40*/  FFMA R5, R41, R42, R5 ;  /* 0x0000002a29057223 */ /* 0x000fe20000000005 */
[----:B------:R-:W-:Y:S01]  /*8e50*/  SHF.L.U32 R59, R65, 0x10, RZ ;  /* 0x00000010413b7819 */ /* 0x000fe200000006ff */
[----:B------:R-:W-:Y:S01]  /*8e60*/  SYNCS.ARRIVE.TRANS64.RED.A1T0 RZ, [UR4], RZ ;  /* 0x000000ffffff79a7 */ /* 0x000fe20008100404 */
[----:B------:R-:W-:Y:S01]  /*8e70*/  FFMA R6, R41, R43, R6 ;  /* 0x0000002b29067223 */ /* 0x000fe20000000006 */
[C---:B------:R-:W-:Y:S01]  /*8e80*/  FMUL R7, R38.reuse, R7 ;  /* 0x0000000726077220 */ /* 0x040fe20000400000 */
[----:B------:R-:W-:Y:S01]  /*8e90*/  LOP3.LUT R60, R65, 0xffff0000, RZ, 0xc0, !PT ;  /* 0xffff0000413c7812 */ /* 0x000fe200078ec0ff */
[C---:B------:R-:W-:Y:S01]  /*8ea0*/  FMUL R8, R38.reuse, R8 ;  /* 0x0000000826087220 */ /* 0x040fe20000400000 */
[----:B------:R-:W-:Y:S01]  /*8eb0*/  F2FP.BF16.F32.PACK_AB R104, R5, R4 ;  /* 0x000000040568723e */ /* 0x000fe200000010ff */
[C---:B------:R-:W-:Y:S01]  /*8ec0*/  FFMA R7, R41.reuse, R44, R7 ;  /* 0x0000002c29077223 */ /* 0x040fe20000000007 */
[----:B------:R-:W-:Y:S01]  /*8ed0*/  FMUL R9, R38, R9 ;  /* 0x0000000926097220 */ /* 0x000fe20000400000 */
[----:B------:R-:W-:Y:S01]  /*8ee0*/  FFMA R8, R41, R45, R8 ;  /* 0x0000002d29087223 */ /* 0x000fe20000000008 */
[----:B------:R-:W-:Y:S01]  /*8ef0*/  SHF.L.U32 R61, R66, 0x10, RZ ;  /* 0x00000010423d7819 */ /* 0x000fe200000006ff */
[C---:B------:R-:W-:Y:S01]  /*8f00*/  FMUL R0, R38.reuse, R10 ;  /* 0x0000000a26007220 */ /* 0x040fe20000400000 */
[----:B------:R-:W-:Y:S01]  /*8f10*/  F2FP.BF16.F32.PACK_AB R105, R7, R6 ;  /* 0x000000060769723e */ /* 0x000fe200000010ff */
[C---:B------:R-:W-:Y:S01]  /*8f20*/  FFMA R9, R41.reuse, R46, R9 ;  /* 0x0000002e29097223 */ /* 0x040fe20000000009 */
[----:B------:R-:W-:Y:S01]  /*8f30*/  FMUL R2, R38, R11 ;  /* 0x0000000b26027220 */ /* 0x000fe20000400000 */
[----:B------:R-:W-:Y:S01]  /*8f40*/  FFMA R0, R41, R47, R0 ;  /* 0x0000002f29007223 */ /* 0x000fe20000000000 */
[----:B------:R-:W-:Y:S01]  /*8f50*/  LOP3.LUT R62, R66, 0xffff0000, RZ, 0xc0, !PT ;  /* 0xffff0000423e7812 */ /* 0x000fe200078ec0ff */
[C---:B------:R-:W-:Y:S01]  /*8f60*/  FMUL R3, R38.reuse, R12 ;  /* 0x0000000c26037220 */ /* 0x040fe20000400000 */
[----:B------:R-:W-:Y:S01]  /*8f70*/  F2FP.BF16.F32.PACK_AB R106, R9, R8 ;  /* 0x00000008096a723e */ /* 0x000fe200000010ff */
[C---:B------:R-:W-:Y:S01]  /*8f80*/  FFMA R2, R41.reuse, R49, R2 ;  /* 0x0000003129027223 */ /* 0x040fe20000000002 */
[C---:B------:R-:W-:Y:S01]  /*8f90*/  FMUL R10, R38.reuse, R13 ;  /* 0x0000000d260a7220 */ /* 0x040fe20000400000 */
[----:B------:R-:W-:Y:S01]  /*8fa0*/  FFMA R3, R41, R48, R3 ;  /* 0x0000003029037223 */ /* 0x000fe20000000003 */
[----:B------:R-:W-:Y:S01]  /*8fb0*/  SHF.L.U32 R63, R67, 0x10, RZ ;  /* 0x00000010433f7819 */ /* 0x000fe200000006ff */
[----:B------:R-:W-:Y:S01]  /*8fc0*/  FMUL R11, R38, R14 ;  /* 0x0000000e260b7220 */ /* 0x000fe20000400000 */
[----:B------:R-:W-:Y:S01]  /*8fd0*/  F2FP.BF16.F32.PACK_AB R107, R2, R0 ;  /* 0x00000000026b723e */ /* 0x000fe200000010ff */
[C---:B------:R-:W-:Y:S01]  /*8fe0*/  FFMA R10, R41.reuse, R51, R10 ;  /* 0x00000033290a7223 */ /* 0x040fe2000000000a */
[----:B------:R-:W-:Y:S01]  /*8ff0*/  FMUL R15, R38, R15 ;  /* 0x0000000f260f7220 */ /* 0x000fe20000400000 */
[----:B------:R-:W-:Y:S01]  /*9000*/  FFMA R11, R41, R50, R11 ;  /* 0x00000032290b7223 */ /* 0x000fe2000000000b */
[----:B------:R-:W-:Y:S01]  /*9010*/  LOP3.LUT R64, R67, 0xffff0000, RZ, 0xc0, !PT ;  /* 0xffff000043407812 */ /* 0x000fe200078ec0ff */
[----:B------:R1:W-:Y:S01]  /*9020*/  STSM.16.M88.4 [R98+0x6400], R104 ;  /* 0x0064006862007844 */ /* 0x0003e20000000200 */
[----:B------:R-:W-:Y:S01]  /*9030*/  F2FP.BF16.F32.PACK_AB R108, R10, R3 ;  /* 0x000000030a6c723e */ /* 0x000fe200000010ff */
[C---:B------:R-:W-:Y:S01]  /*9040*/  FFMA R15, R41.reuse, R52, R15 ;  /* 0x00000034290f7223 */ /* 0x040fe2000000000f */
[C---:B------:R-:W-:Y:S01]  /*9050*/  FMUL R12, R38.reuse, R16 ;  /* 0x00000010260c7220 */ /* 0x040fe20000400000 */
[C---:B------:R-:W-:Y:S01]  /*9060*/  FMUL R13, R38.reuse, R17 ;  /* 0x00000011260d7220 */ /* 0x040fe20000400000 */
[----:B------:R-:W-:Y:S01]  /*9070*/  FMUL R14, R38, R18 ;  /* 0x00000012260e7220 */ /* 0x000fe20000400000 */
[----:B------:R-:W-:Y:S01]  /*9080*/  SHF.L.U32 R65, R72, 0x10, RZ ;  /* 0x0000001048417819 */ /* 0x000fe200000006ff */
[----:B------:R-:W-:Y:S01]  /*9090*/  FFMA R12, R41, R53, R12 ;  /* 0x00000035290c7223 */ /* 0x000fe2000000000c */
[----:B------:R-:W-:Y:S01]  /*90a0*/  F2FP.BF16.F32.PACK_AB R109, R15, R11 ;  /* 0x0000000b0f6d723e */ /* 0x000fe200000010ff */
[C---:B------:R-:W-:Y:S01]  /*90b0*/  FFMA R13, R41.reuse, R54, R13 ;  /* 0x00000036290d7223 */ /* 0x040fe2000000000d */
[----:B------:R-:W-:Y:S01]  /*90c0*/  FFMA R14, R41, R55, R14 ;  /* 0x00000037290e7223 */ /* 0x000fe2000000000e */
[----:B------:R-:W-:Y:S01]  /*90d0*/  FMUL R19, R38, R19 ;  /* 0x0000001326137220 */ /* 0x000fe20000400000 */
[----:B------:R-:W-:Y:S01]  /*90e0*/  LOP3.LUT R66, R72, 0xffff0000, RZ, 0xc0, !PT ;  /* 0xffff000048427812 */ /* 0x000fe200078ec0ff */
[C---:B------:R-:W-:Y:S01]  /*90f0*/  FMUL R16, R38.reuse, R20 ;  /* 0x0000001426107220 */ /* 0x040fe20000400000 */
[----:B------:R-:W-:Y:S01]  /*9100*/  F2FP.BF16.F32.PACK_AB R110, R13, R12 ;  /* 0x0000000c0d6e723e */ /* 0x000fe200000010ff */
[C---:B------:R-:W-:Y:S01]  /*9110*/  FFMA R19, R41.reuse, R56, R19 ;  /* 0x0000003829137223 */ /* 0x040fe20000000013 */
[C---:B------:R-:W-:Y:S01]  /*9120*/  FMUL R17, R38.reuse, R21 ;  /* 0x0000001526117220 */ /* 0x040fe20000400000 */
[----:B------:R-:W-:Y:S01]  /*9130*/  FFMA R16, R41, R57, R16 ;  /* 0x0000003929107223 */ /* 0x000fe20000000010 */
[----:B------:R-:W-:Y:S01]  /*9140*/  SHF.L.U32 R67, R73, 0x10, RZ ;  /* 0x0000001049437819 */ /* 0x000fe200000006ff */
[C---:B------:R-:W-:Y:S01]  /*9150*/  FMUL R18, R38.reuse, R22 ;  /* 0x0000001626127220 */ /* 0x040fe20000400000 */
[----:B------:R-:W-:Y:S01]  /*9160*/  F2FP.BF16.F32.PACK_AB R111, R19, R14 ;  /* 0x0000000e136f723e */ /* 0x000fe200000010ff */
[C---:B------:R-:W-:Y:S01]  /*9170*/  FFMA R17, R41.reuse, R58, R17 ;  /* 0x0000003a29117223 */ /* 0x040fe20000000011 */
[C---:B------:R-:W-:Y:S01]  /*9180*/  FMUL R23, R38.reuse, R23 ;  /* 0x0000001726177220 */ /* 0x040fe20000400000 */
        /* <DEDUP_REMOVED lines=12> */
[C---:B------:R-:W-:Y:S01]  /*9250*/  FMUL R27, R38.reuse, R27 ;  /* 0x0000001b261b7220 */ /* 0x040fe20000400000 */
[C---:B------:R-:W-:Y:S01]  /*9260*/  FMUL R24, R38.reuse, R28 ;  /* 0x0000001c26187220 */ /* 0x040fe20000400000 */
[C---:B------:R-:W-:Y:S01]  /*9270*/  FMUL R25, R38.reuse, R29 ;  /* 0x0000001d26197220 */ /* 0x040fe20000400000 */
[C---:B------:R-:W-:Y:S01]  /*9280*/  FFMA R22, R41.reuse, R63, R22 ;  /* 0x0000003f29167223 */ /* 0x040fe20000000016 */
[C---:B------:R-:W-:Y:S01]  /*9290*/  FMUL R26, R38.reuse, R30 ;  /* 0x0000001e261a7220 */ /* 0x040fe20000400000 */
[C---:B------:R-:W-:Y:S01]  /*92a0*/  FFMA R27, R41.reuse, R64, R27 ;  /* 0x00000040291b7223 */ /* 0x040fe2000000001b */
[----:B------:R-:W-:Y:S01]  /*92b0*/  FMUL R31, R38, R31 ;  /* 0x0000001f261f7220 */ /* 0x000fe20000400000 */
[C---:B------:R-:W-:Y:S01]  /*92c0*/  FFMA R24, R41.reuse, R65, R24 ;  /* 0x0000004129187223 */ /* 0x040fe20000000018 */
[----:B------:R-:W-:Y:S01]  /*92d0*/  LOP3.LUT R70, R74, 0xffff0000, RZ, 0xc0, !PT ;  /* 0xffff00004a467812 */ /* 0x000fe200078ec0ff */
[C---:B------:R-:W-:Y:S01]  /*92e0*/  FMUL R28, R38.reuse, R32 ;  /* 0x00000020261c7220 */ /* 0x040fe20000400000 */
[----:B------:R-:W-:Y:S01]  /*92f0*/  FFMA R25, R41, R66, R25 ;  /* 0x0000004229197223 */ /* 0x000fe20000000019 */
[----:B------:R-:W-:Y:S01]  /*9300*/  SHF.L.U32 R71, R75, 0x10, RZ ;  /* 0x000000104b477819 */ /* 0x000fe200000006ff */
[C---:B------:R-:W-:Y:S01]  /*9310*/  FMUL R29, R38.reuse, R33 ;  /* 0x00000021261d7220 */ /* 0x040fe20000400000 */
[----:B------:R-:W-:Y:S01]  /*9320*/  FFMA R26, R41, R67, R26 ;  /* 0x00000043291a7223 */ /* 0x000fe2000000001a */
[----:B------:R-:W-:Y:S01]  /*9330*/  LOP3.LUT R72, R75, 0xffff0000, RZ, 0xc0, !PT ;  /* 0xffff00004b487812 */ /* 0x000fe200078ec0ff */
        /* <DEDUP_REMOVED lines=33> */
.L_x_129:
[----:B------:R-:W-:Y:S05]  /*9550*/  BSYNC.RECONVERGENT B0 ;  /* 0x0000000000007941 */ /* 0x000fea0003800200 */
.L_x_128:
[----:B------:R-:W-:Y:S01]  /*9560*/  BAR.SYNC.DEFER_BLOCKING 0x1, 0x80 ;  /* 0x0042000000007b1d */ /* 0x000fe20000010000 */
[----:B------:R-:W-:Y:S01]  /*9570*/  UISETP.NE.AND UP0, UPT, UR52, -0x4, UPT ;  /* 0xfffffffc3400788c */ /* 0x000fe2000bf05270 */
[----:B------:R-:W-:Y:S08]  /*9580*/  IADD3 R0, PT, PT, R36, 0x1, RZ ;  /* 0x0000000124007810 */ /* 0x000ff00007ffe0ff */
[----:B------:R-:W-:Y:S05]  /*9590*/  BRA.U !UP0, `(.L_x_130) ;  /* 0x0000000108287547 */ /* 0x000fea000b800000 */
[----:B------:R-:W-:Y:S01]  /*95a0*/  ISETP.NE.AND P0, PT, R96, RZ, PT ;  /* 0x000000ff6000720c */ /* 0x000fe20003f05270 */
[----:B------:R-:W-:Y:S01]  /*95b0*/  IMAD.U32 R3, RZ, RZ, UR46 ;  /* 0x0000002eff037e24 */ /* 0x000fe2000f8e00ff */
[----:B------:R-:W-:Y:S01]  /*95c0*/  UIADD3 UR4, UPT, UPT, UR46, 0x1, URZ ;  /* 0x000000012e047890 */ /* 0x000fe2000fffe0ff */
[----:B------:R-:W-:Y:S03]  /*95d0*/  IMAD.U32 R2, RZ, RZ, UR47 ;  /* 0x0000002fff027e24 */ /* 0x000fe6000f8e00ff */
[----:B------:R-:W-:Y:S04]  /*95e0*/  UISETP.NE.AND UP0, UPT, UR4, 0x4, UPT ;  /* 0x000000040400788c */ /* 0x000fe8000bf05270 */
[----:B------:R-:W-:Y:S03]  /*95f0*/  USEL UR46, UR4, URZ, UP0 ;  /* 0x000000ff042e7287 */ /* 0x000fe60008000000 */
[----:B------:R-:W-:Y:S05]  /*9600*/  @P0 LEA R3, R3, UR44, 0x3 ;  /* 0x0000002c03030c11 */ /* 0x000fea000f8e18ff */
[----:B------:R-:W-:Y:S05]  /*9610*/  @P0 VIADD R3, R3, 0x40 ;  /* 0x0000004003030836 */ /* 0x000fea0000000000 */
[----:B------:R-:W-:Y:S04]  /*9620*/  @P0 PRMT R2, R2, 0x654, R3 ;  /* 0x0000065402020816 */ /* 0x000fe80000000003 */
[----:B------:R2:W-:Y:S03]  /*9630*/  @P0 SYNCS.ARRIVE.TRANS64.RED.A1T0 RZ, [R2+URZ], RZ ;  /* 0x000000ff02ff09a7 */ /* 0x0005e600081004ff */
.L_x_130:
[----:B------:R-:W-:Y:S01]  /*9640*/  R2UR UR4, R83 ;  /* 0x00000000530472ca */ /* 0x000fe200000e0000 */
[----:B------:R-:W-:Y:S01]  /*9650*/  UISETP.NE.AND UP0, UPT, UR62, URZ, UPT ;  /* 0x000000ff3e00728c */ /* 0x000fe2000bf05270 */
[----:B------:R-:W-:Y:S01]  /*9660*/  ISETP.NE.AND P0, PT, R87, 0x2, PT ;  /* 0x000000025700780c */ /* 0x000fe20003f05270 */
[----:B------:R-:W-:Y:S01]  /*9670*/  UIADD3 UR20, UPT, UPT, UR37, UR63, URZ ;  /* 0x0000003f25147290 */ /* 0x000fe2000fffe0ff */
[----:B------:R-:W-:Y:S01]  /*9680*/  ISETP.NE.AND P1, PT, R0, 0x4, PT ;  /* 0x000000040000780c */ /* 0x000fe20003f25270 */
[----:B------:R-:W-:Y:S01]  /*9690*/  UIADD3 UR52, UPT, UPT, UR52, 0x4, URZ ;  /* 0x0000000434347890 */ /* 0x000fe2000fffe0ff */
[----:B------:R-:W-:Y:S01]  /*96a0*/  SEL R3, RZ, 0x1, P0 ;  /* 0x00000001ff037807 */ /* 0x000fe20000000000 */
[----:B------:R-:W-:Y:S01]  /*96b0*/  UMOV UR36, UR61 ;  /* 0x0000003d00247c82 */ /* 0x000fe20008000000 */
[----:B--2---:R-:W-:Y:S02]  /*96c0*/  SEL R2, RZ, 0x1, P1 ;  /* 0x00000001ff027807 */ /* 0x004fe40000800000 */
[----:B------:R-:W-:Y:S02]  /*96d0*/  LOP3.LUT R88, R88, R3, RZ, 0x3c, !PT ;  /* 0x0000000358587212 */ /* 0x000fe400078e3cff */
[----:B------:R-:W-:Y:S01]  /*96e0*/  LOP3.LUT R89, R89, R2, RZ, 0x3c, !PT ;  /* 0x0000000259597212 */ /* 0x000fe200078e3cff */
[----:B------:R-:W-:Y:S01]  /*96f0*/  UIADD3 UR16, UPT, UPT, UR38, UR4, URZ ;  /* 0x0000000426107290 */ /* 0x000fe2000fffe0ff */
[----:B------:R-:W-:Y:S02]  /*9700*/  SEL R87, R87, RZ, P0 ;  /* 0x000000ff57577207 */ /* 0x000fe40000000000 */
[----:B------:R-:W-:Y:S01]  /*9710*/  SEL R36, R0, RZ, P1 ;  /* 0x000000ff00247207 */ /* 0x000fe20000800000 */
[----:B------:R-:W-:Y:S08]  /*9720*/  BRA.U UP0, `(.L_x_131) ;  /* 0xffffffbd00907547 */ /* 0x000ff0000b83ffff */
[----:B------:R-:W-:-:S13]  /*9730*/  R2UR UR4, R84 ;  /* 0x00000000540472ca */ /* 0x000fda00000e0000 */
[----:B------:R-:W-:-:S09]  /*9740*/  UISETP.NE.AND UP0, UPT, UR4, URZ, UPT ;  /* 0x000000ff0400728c */ /* 0x000fd2000bf05270 */
[----:B------:R-:W-:Y:S05]  /*9750*/  BRA.U !UP0, `(.L_x_132) ;  /* 0x0000000108487547 */ /* 0x000fea000b800000 */
[----:B------:R-:W2:Y:S02]  /*9760*/  LDCU.64 UR4, c[0x0][0x890] ;  /* 0x00011200ff0477ac */ /* 0x000ea40008000a00 */
[----:B--2---:R-:W-:-:S04]  /*9770*/  UISETP.NE.U32.AND UP0, UPT, UR4, URZ, UPT ;  /* 0x000000ff0400728c */ /* 0x004fc8000bf05070 */
[----:B------:R-:W-:-:S09]  /*9780*/  UISETP.NE.AND.EX UP0, UPT, UR5, URZ, UPT, UP0 ;  /* 0x000000ff0500728c */ /* 0x000fd2000bf05300 */
[----:B------:R-:W-:Y:S05]  /*9790*/  BRA.U UP0, `(.L_x_133) ;  /* 0x00000001000c7547 */ /* 0x000fea000b800000 */
[----:B------:R-:W-:-:S13]  /*97a0*/  FSETP.NEU.AND P0, PT, R41, RZ, PT ;  /* 0x000000ff2900720b */ /* 0x000fda0003f0d000 */
[----:B------:R-:W-:Y:S05]  /*97b0*/  @!P0 EXIT ;  /* 0x000000000000894d */ /* 0x000fea0003800000 */
[----:B------:R-:W-:Y:S05]  /*97c0*/  BRA `(.L_x_132) ;  /* 0x00000000002c7947 */ /* 0x000fea0003800000 */
.L_x_133:
[----:B------:R-:W-:Y:S01]  /*97d0*/  ISETP.NE.AND P0, PT, R86, RZ, PT ;  /* 0x000000ff5600720c */ /* 0x000fe20003f05270 */
[----:B------:R-:W-:-:S12]  /*97e0*/  BSSY.RECONVERGENT B0, `(.L_x_132) ;  /* 0x0000009000007945 */ /* 0x000fd80003800200 */
[----:B------:R-:W-:Y:S05]  /*97f0*/  @P0 BRA `(.L_x_134) ;  /* 0x0000000000140947 */ /* 0x000fea0003800000 */
[----:B------:R-:W2:Y:S02]  /*9800*/  LDCU.64 UR4, c[0x0][0x888] ;  /* 0x00011100ff0477ac */ /* 0x000ea40008000a00 */
[----:B--2---:R-:W-:-:S04]  /*9810*/  ISETP.NE.U32.AND P0, PT, RZ, UR4, PT ;  /* 0x00000004ff007c0c */ /* 0x004fc8000bf05070 */
[----:B------:R-:W-:-:S13]  /*9820*/  ISETP.NE.AND.EX P0, PT, RZ, UR5, PT, P0 ;  /* 0x00000005ff007c0c */ /* 0x000fda000bf05300 */
[----:B------:R-:W-:Y:S05]  /*9830*/  @!P0 EXIT ;  /* 0x000000000000894d */ /* 0x000fea0003800000 */
[----:B------:R-:W-:Y:S05]  /*9840*/  BRA `(.L_x_135) ;  /* 0x0000000000087947 */ /* 0x000fea0003800000 */
.L_x_134:
[----:B------:R-:W-:-:S13]  /*9850*/  FSETP.NEU.AND P0, PT, R41, RZ, PT ;  /* 0x000000ff2900720b */ /* 0x000fda0003f0d000 */
[----:B------:R-:W-:Y:S05]  /*9860*/  @!P0 EXIT ;  /* 0x000000000000894d */ /* 0x000fea0003800000 */
.L_x_135:
[----:B------:R-:W-:Y:S05]  /*9870*/  BSYNC.RECONVERGENT B0 ;  /* 0x0000000000007941 */ /* 0x000fea0003800200 */
.L_x_132:
[----:B------:R-:W-:Y:S01]  /*9880*/  ULEA UR4, UR46, UR44, 0x3 ;  /* 0x0000002c2e047291 */ /* 0x000fe2000f8e18ff */
[----:B------:R-:W-:-:S04]  /*9890*/  DEPBAR.LE SB0, 0x0 ;  /* 0x000080000000791a */ /* 0x000fc80000000000 */
[----:B------:R-:W-:-:S04]  /*98a0*/  UIADD3 UR4, UPT, UPT, UR4, 0x40, URZ ;  /* 0x0000004004047890 */ /* 0x000fc8000fffe0ff */
[----:B------:R-:W-:-:S09]  /*98b0*/  UPRMT UR4, UR47, 0x654, UR4 ;  /* 0x000006542f047896 */ /* 0x000fd20008000004 */
[----:B------:R-:W-:Y:S01]  /*98c0*/  SYNCS.ARRIVE.TRANS64.RED.A1T0 RZ, [UR4], RZ ;  /* 0x000000ffffff79a7 */ /* 0x000fe20008100404 */
[----:B------:R-:W-:Y:S05]  /*98d0*/  EXIT ;  /* 0x000000000000794d */ /* 0x000fea0003800000 */
.L_x_24:
[----:B--2---:R2:W3:Y:S02]  /*98e0*/  SYNCS.PHASECHK.TRANS64.TRYWAIT P0, [R3+URZ+0xe0], R2 ;  /* 0x0000e002030075a7 */ /* 0x0044e400080011ff */
[----:B---3--:R-:W-:Y:S05]  /*98f0*/  @!P0 NANOSLEEP.SYNCS 0x989680 ;  /* 0x009896800000895d */ /* 0x008fea0003900000 */
[----:B------:R-:W3:Y:S02]  /*9900*/  @!P0 SYNCS.PHASECHK.TRANS64 P0, [R3+URZ+0xe0], R2 ;  /* 0x0000e002030085a7 */ /* 0x000ee400080010ff */
[----:B---3--:R-:W-:Y:S05]  /*9910*/  @!P0 BRA `(.L_x_24) ;  /* 0xfffffffc00f08947 */ /* 0x008fea000383ffff */
[----:B------:R-:W-:Y:S05]  /*9920*/  BRA `(.L_x_136) ;  /* 0xffffff8000247947 */ /* 0x000fea000383ffff */
.L_x_27:
[----:B-1----:R-:W-:-:S07]  /*9930*/  MOV R0, UR33 ;  /* 0x0000002100007c02 */ /* 0x002fce0008000f00 */
.L_x_137:
[----:B-1----:R1:W2:Y:S02]  /*9940*/  SYNCS.PHASECHK.TRANS64.TRYWAIT P0, [R0+URZ+0x10], R3 ;  /* 0x00001003000075a7 */ /* 0x0022a400080011ff */
[----:B--2---:R-:W-:Y:S05]  /*9950*/  @!P0 NANOSLEEP.SYNCS 0x989680 ;  /* 0x009896800000895d */ /* 0x004fea0003900000 */
[----:B------:R-:W2:Y:S02]  /*9960*/  @!P0 SYNCS.PHASECHK.TRANS64 P0, [R0+URZ+0x10], R3 ;  /* 0x00001003000085a7 */ /* 0x000ea400080010ff */
[----:B--2---:R-:W-:Y:S05]  /*9970*/  @!P0 BRA `(.L_x_137) ;  /* 0xfffffffc00f08947 */ /* 0x004fea000383ffff */
[----:B------:R-:W-:Y:S05]  /*9980*/  BRA `(.L_x_26) ;  /* 0xffffff80006c7947 */ /* 0x000fea000383ffff */
.L_x_34:
[----:B-1----:R-:W-:-:S07]  /*9990*/  MOV R0, UR33 ;  /* 0x0000002100007c02 */ /* 0x002fce0008000f00 */
.L_x_138:
[----:B-1----:R1:W2:Y:S02]  /*99a0*/  SYNCS.PHASECHK.TRANS64.TRYWAIT P0, [R0+URZ+0x10], R3 ;  /* 0x00001003000075a7 */ /* 0x0022a400080011ff */
[----:B--2---:R-:W-:Y:S05]  /*99b0*/  @!P0 NANOSLEEP.SYNCS 0x989680 ;  /* 0x009896800000895d */ /* 0x004fea0003900000 */
[----:B------:R-:W2:Y:S02]  /*99c0*/  @!P0 SYNCS.PHASECHK.TRANS64 P0, [R0+URZ+0x10], R3 ;  /* 0x00001003000085a7 */ /* 0x000ea400080010ff */
[----:B--2---:R-:W-:Y:S05]  /*99d0*/  @!P0 BRA `(.L_x_138) ;  /* 0xfffffffc00f08947 */ /* 0x004fea000383ffff */
[----:B------:R-:W-:Y:S05]  /*99e0*/  BRA `(.L_x_33) ;  /* 0xffffff84005c7947 */ /* 0x000fea000383ffff */
.L_x_39:
[----:B-1----:R1:W2:Y:S02]  /*99f0*/  SYNCS.PHASECHK.TRANS64.TRYWAIT P0, [R3+URZ+0x70], R0 ;  /* 0x00007000030075a7 */ /* 0x0022a400080011ff */
[----:B--2---:R-:W-:Y:S05]  /*9a00*/  @!P0 NANOSLEEP.SYNCS 0x989680 ;  /* 0x009896800000895d */ /* 0x004fea0003900000 */
[----:B------:R-:W2:Y:S02]  /*9a10*/  @!P0 SYNCS.PHASECHK.TRANS64 P0, [R3+URZ+0x70], R0 ;  /* 0x00007000030085a7 */ /* 0x000ea400080010ff */
[----:B--2---:R-:W-:Y:S05]  /*9a20*/  @!P0 BRA `(.L_x_39) ;  /* 0xfffffffc00f08947 */ /* 0x004fea000383ffff */
[----:B------:R-:W-:Y:S05]  /*9a30*/  BRA `(.L_x_139) ;  /* 0xffffff88002c7947 */ /* 0x000fea000383ffff */
.L_x_43:
[----:B-1----:R-:W-:-:S07]  /*9a40*/  MOV R0, UR4 ;  /* 0x0000000400007c02 */ /* 0x002fce0008000f00 */
.L_x_140:
[----:B-1----:R1:W2:Y:S02]  /*9a50*/  SYNCS.PHASECHK.TRANS64.TRYWAIT P0, [R0+URZ], R3 ;  /* 0x00000003000075a7 */ /* 0x0022a400080011ff */
[----:B--2---:R-:W-:Y:S05]  /*9a60*/  @!P0 NANOSLEEP.SYNCS 0x989680 ;  /* 0x009896800000895d */ /* 0x004fea0003900000 */
[----:B------:R-:W2:Y:S02]  /*9a70*/  @!P0 SYNCS.PHASECHK.TRANS64 P0, [R0+URZ], R3 ;  /* 0x00000003000085a7 */ /* 0x000ea400080010ff */
[----:B--2---:R-:W-:Y:S05]  /*9a80*/  @!P0 BRA `(.L_x_140) ;  /* 0xfffffffc00f08947 */ /* 0x004fea000383ffff */
[----:B------:R-:W-:Y:S05]  /*9a90*/  BRA `(.L_x_141) ;  /* 0xffffff8c00d47947 */ /* 0x000fea000383ffff */
.L_x_46:
[----:B-1----:R1:W2:Y:S02]  /*9aa0*/  SYNCS.PHASECHK.TRANS64.TRYWAIT P0, [R2+URZ+0xd0], R5 ;  /* 0x0000d005020075a7 */ /* 0x0022a400080011ff */
[----:B--2---:R-:W-:Y:S05]  /*9ab0*/  @!P0 NANOSLEEP.SYNCS 0x989680 ;  /* 0x009896800000895d */ /* 0x004fea0003900000 */
[----:B------:R-:W2:Y:S02]  /*9ac0*/  @!P0 SYNCS.PHASECHK.TRANS64 P0, [R2+URZ+0xd0], R5 ;  /* 0x0000d005020085a7 */ /* 0x000ea400080010ff */
[----:B--2---:R-:W-:Y:S05]  /*9ad0*/  @!P0 BRA `(.L_x_46) ;  /* 0xfffffffc00f08947 */ /* 0x004fea000383ffff */
[----:B------:R-:W-:Y:S05]  /*9ae0*/  BRA `(.L_x_142) ;  /* 0xffffff9000307947 */ /* 0x000fea000383ffff */
.L_x_47:
[----:B------:R-:W-:-:S07]  /*9af0*/  MOV R2, UR4 ;  /* 0x0000000400027c02 */ /* 0x000fce0008000f00 */
.L_x_143:
[----:B-1----:R1:W2:Y:S02]  /*9b00*/  SYNCS.PHASECHK.TRANS64.TRYWAIT P0, [R2+URZ+0x80], R5 ;  /* 0x00008005020075a7 */ /* 0x0022a400080011ff */
[----:B--2---:R-:W-:Y:S05]  /*9b10*/  @!P0 NANOSLEEP.SYNCS 0x989680 ;  /* 0x009896800000895d */ /* 0x004fea0003900000 */
[----:B------:R-:W2:Y:S02]  /*9b20*/  @!P0 SYNCS.PHASECHK.TRANS64 P0, [R2+URZ+0x80], R5 ;  /* 0x00008005020085a7 */ /* 0x000ea400080010ff */
[----:B--2---:R-:W-:Y:S05]  /*9b30*/  @!P0 BRA `(.L_x_143) ;  /* 0xfffffffc00f08947 */ /* 0x004fea000383ffff */
[----:B------:R-:W-:Y:S05]  /*9b40*/  BRA `(.L_x_144) ;  /* 0xffffff9000407947 */ /* 0x000fea000383ffff */
.L_x_48:
[----:B-1----:R1:W2:Y:S02]  /*9b50*/  SYNCS.PHASECHK.TRANS64.TRYWAIT P1, [R2+URZ+0x70], R5 ;  /* 0x00007005020075a7 */ /* 0x0022a400080211ff */
[----:B--2---:R-:W-:Y:S05]  /*9b60*/  @!P1 NANOSLEEP.SYNCS 0x989680 ;  /* 0x009896800000995d */ /* 0x004fea0003900000 */
[----:B------:R-:W2:Y:S02]  /*9b70*/  @!P1 SYNCS.PHASECHK.TRANS64 P1, [R2+URZ+0x70], R5 ;  /* 0x00007005020095a7 */ /* 0x000ea400080210ff */
[----:B--2---:R-:W-:Y:S05]  /*9b80*/  @!P1 BRA `(.L_x_48) ;  /* 0xfffffffc00f09947 */ /* 0x004fea000383ffff */
[----:B------:R-:W-:Y:S05]  /*9b90*/  BRA `(.L_x_145) ;  /* 0xffffff9000707947 */ /* 0x000fea000383ffff */
.L_x_51:
[----:B------:R-:W-:-:S07]  /*9ba0*/  MOV R0, UR4 ;  /* 0x0000000400007c02 */ /* 0x000fce0008000f00 */
.L_x_146:
[----:B-1----:R1:W2:Y:S02]  /*9bb0*/  SYNCS.PHASECHK.TRANS64.TRYWAIT P0, [R0+URZ+0x80], R3 ;  /* 0x00008003000075a7 */ /* 0x0022a400080011ff */
[----:B--2---:R-:W-:Y:S05]  /*9bc0*/  @!P0 NANOSLEEP.SYNCS 0x989680 ;  /* 0x009896800000895d */ /* 0x004fea0003900000 */
[----:B------:R-:W2:Y:S02]  /*9bd0*/  @!P0 SYNCS.PHASECHK.TRANS64 P0, [R0+URZ+0x80], R3 ;  /* 0x00008003000085a7 */ /* 0x000ea400080010ff */
[----:B--2---:R-:W-:Y:S05]  /*9be0*/  @!P0 BRA `(.L_x_146) ;  /* 0xfffffffc00f08947 */ /* 0x004fea000383ffff */
[----:B------:R-:W-:Y:S05]  /*9bf0*/  BRA `(.L_x_50) ;  /* 0xffffff9000c47947 */ /* 0x000fea000383ffff */
.L_x_58:
[----:B-1----:R1:W2:Y:S02]  /*9c00*/  SYNCS.PHASECHK.TRANS64.TRYWAIT P1, [R0+URZ+0x70], R5 ;  /* 0x00007005000075a7 */ /* 0x0022a400080211ff */
[----:B--2---:R-:W-:Y:S05]  /*9c10*/  @!P1 NANOSLEEP.SYNCS 0x989680 ;  /* 0x009896800000995d */ /* 0x004fea0003900000 */
[----:B------:R-:W2:Y:S02]  /*9c20*/  @!P1 SYNCS.PHASECHK.TRANS64 P1, [R0+URZ+0x70], R5 ;  /* 0x00007005000095a7 */ /* 0x000ea400080210ff */
[----:B--2---:R-:W-:Y:S05]  /*9c30*/  @!P1 BRA `(.L_x_58) ;  /* 0xfffffffc00f09947 */ /* 0x004fea000383ffff */
[----:B------:R-:W-:Y:S05]  /*9c40*/  BRA `(.L_x_147) ;  /* 0xffffff9800587947 */ /* 0x000fea000383ffff */
.L_x_59:
[----:B------:R-:W-:-:S07]  /*9c50*/  MOV R3, UR46 ;  /* 0x0000002e00037c02 */ /* 0x000fce0008000f00 */
.L_x_148:
[----:B-1----:R1:W2:Y:S02]  /*9c60*/  SYNCS.PHASECHK.TRANS64.TRYWAIT P0, [R3+URZ+0xb0], R0 ;  /* 0x0000b000030075a7 */ /* 0x0022a400080011ff */
[----:B--2---:R-:W-:Y:S05]  /*9c70*/  @!P0 NANOSLEEP.SYNCS 0x989680 ;  /* 0x009896800000895d */ /* 0x004fea0003900000 */
[----:B------:R-:W2:Y:S02]  /*9c80*/  @!P0 SYNCS.PHASECHK.TRANS64 P0, [R3+URZ+0xb0], R0 ;  /* 0x0000b000030085a7 */ /* 0x000ea400080010ff */
[----:B--2---:R-:W-:Y:S05]  /*9c90*/  @!P0 BRA `(.L_x_148) ;  /* 0xfffffffc00f08947 */ /* 0x004fea000383ffff */
[----:B------:R-:W-:Y:S05]  /*9ca0*/  BRA `(.L_x_149) ;  /* 0xffffff9800a87947 */ /* 0x000fea000383ffff */
.L_x_62:
[----:B------:R-:W-:Y:S07]  /*9cb0*/  MOV R0, UR7 ;  /* 0x0000000700007c02 */ /* 0x000fee0008000f00 */
.L_x_150:
[----:B-1----:R1:W2:Y:S02]  /*9cc0*/  SYNCS.PHASECHK.TRANS64.TRYWAIT P0, [R0+URZ], R3 ;  /* 0x00000003000075a7 */ /* 0x0022a400080011ff */
[----:B--2---:R-:W-:Y:S05]  /*9cd0*/  @!P0 NANOSLEEP.SYNCS 0x989680 ;  /* 0x009896800000895d */ /* 0x004fea0003900000 */
[----:B------:R-:W2:Y:S02]  /*9ce0*/  @!P0 SYNCS.PHASECHK.TRANS64 P0, [R0+URZ], R3 ;  /* 0x00000003000085a7 */ /* 0x000ea400080010ff */
[----:B--2---:R-:W-:Y:S05]  /*9cf0*/  @!P0 BRA `(.L_x_150) ;  /* 0xfffffffc00f08947 */ /* 0x004fea000383ffff */
[----:B------:R-:W-:Y:S05]  /*9d00*/  BRA `(.L_x_61) ;  /* 0xffffff9800c47947 */ /* 0x000fea000383ffff */
.L_x_65:
[----:B------:R-:W-:-:S07]  /*9d10*/  MOV R0, UR4 ;  /* 0x0000000400007c02 */ /* 0x000fce0008000f00 */
.L_x_151:
[----:B--2---:R2:W4:Y:S02]  /*9d20*/  SYNCS.PHASECHK.TRANS64.TRYWAIT P0, [R0+URZ], R3 ;  /* 0x00000003000075a7 */ /* 0x00452400080011ff */
[----:B----4-:R-:W-:Y:S05]  /*9d30*/  @!P0 NANOSLEEP.SYNCS 0x989680 ;  /* 0x009896800000895d */ /* 0x010fea0003900000 */
[----:B------:R-:W4:Y:S02]  /*9d40*/  @!P0 SYNCS.PHASECHK.TRANS64 P0, [R0+URZ], R3 ;  /* 0x00000003000085a7 */ /* 0x000f2400080010ff */
[----:B----4-:R-:W-:Y:S05]  /*9d50*/  @!P0 BRA `(.L_x_151) ;  /* 0xfffffffc00f08947 */ /* 0x010fea000383ffff */
[----:B------:R-:W-:Y:S05]  /*9d60*/  BRA `(.L_x_152) ;  /* 0xffffff9c00f07947 */ /* 0x000fea000383ffff */
.L_x_66:
[----:B------:R-:W-:-:S07]  /*9d70*/  MOV R0, UR5 ;  /* 0x0000000500007c02 */ /* 0x000fce0008000f00 */
.L_x_153:
[----:B-1----:R1:W2:Y:S02]  /*9d80*/  SYNCS.PHASECHK.TRANS64.TRYWAIT P0, [R0+URZ], R3 ;  /* 0x00000003000075a7 */ /* 0x0022a400080011ff */
[----:B--2---:R-:W-:Y:S05]  /*9d90*/  @!P0 NANOSLEEP.SYNCS 0x989680 ;  /* 0x009896800000895d */ /* 0x004fea0003900000 */
[----:B------:R-:W2:Y:S02]  /*9da0*/  @!P0 SYNCS.PHASECHK.TRANS64 P0, [R0+URZ], R3 ;  /* 0x00000003000085a7 */ /* 0x000ea400080010ff */
[----:B--2---:R-:W-:Y:S05]  /*9db0*/  @!P0 BRA `(.L_x_153) ;  /* 0xfffffffc00f08947 */ /* 0x004fea000383ffff */
[----:B------:R-:W-:Y:S05]  /*9dc0*/  BRA `(.L_x_154) ;  /* 0xffffff9c00fc7947 */ /* 0x000fea000383ffff */
.L_x_67:
[----:B------:R-:W-:-:S07]  /*9dd0*/  MOV R0, UR5 ;  /* 0x0000000500007c02 */ /* 0x000fce0008000f00 */
.L_x_155:
[----:B-1----:R1:W2:Y:S02]  /*9de0*/  SYNCS.PHASECHK.TRANS64.TRYWAIT P0, [R0+URZ], R3 ;  /* 0x00000003000075a7 */ /* 0x0022a400080011ff */
[----:B--2---:R-:W-:Y:S05]  /*9df0*/  @!P0 NANOSLEEP.SYNCS 0x989680 ;  /* 0x009896800000895d */ /* 0x004fea0003900000 */
[----:B------:R-:W2:Y:S02]  /*9e00*/  @!P0 SYNCS.PHASECHK.TRANS64 P0, [R0+URZ], R3 ;  /* 0x00000003000085a7 */ /* 0x000ea400080010ff */
[----:B--2---:R-:W-:Y:S05]  /*9e10*/  @!P0 BRA `(.L_x_155) ;  /* 0xfffffffc00f08947 */ /* 0x004fea000383ffff */
[----:B------:R-:W-:Y:S05]  /*9e20*/  BRA `(.L_x_156) ;  /* 0xffffffa000087947 */ /* 0x000fea000383ffff */
.L_x_68:
[----:B------:R-:W-:-:S07]  /*9e30*/  MOV R0, UR4 ;  /* 0x0000000400007c02 */ /* 0x000fce0008000f00 */
.L_x_157:
[----:B-1----:R1:W2:Y:S02]  /*9e40*/  SYNCS.PHASECHK.TRANS64.TRYWAIT P0, [R0+URZ], R3 ;  /* 0x00000003000075a7 */ /* 0x0022a400080011ff */
[----:B--2---:R-:W-:Y:S05]  /*9e50*/  @!P0 NANOSLEEP.SYNCS 0x989680 ;  /* 0x009896800000895d */ /* 0x004fea0003900000 */
[----:B------:R-:W2:Y:S02]  /*9e60*/  @!P0 SYNCS.PHASECHK.TRANS64 P0, [R0+URZ], R3 ;  /* 0x00000003000085a7 */ /* 0x000ea400080010ff */
[----:B--2---:R-:W-:Y:S05]  /*9e70*/  @!P0 BRA `(.L_x_157) ;  /* 0xfffffffc00f08947 */ /* 0x004fea000383ffff */
[----:B------:R-:W-:Y:S05]  /*9e80*/  BRA `(.L_x_158) ;  /* 0xffffffa000147947 */ /* 0x000fea000383ffff */
.L_x_73:
[----:B--2---:R2:W3:Y:S02]  /*9e90*/  SYNCS.PHASECHK.TRANS64.TRYWAIT P0, [R12+URZ+0x70], R9 ;  /* 0x000070090c0075a7 */ /* 0x0044e400080011ff */
[----:B---3--:R-:W-:Y:S05]  /*9ea0*/  @!P0 NANOSLEEP.SYNCS 0x989680 ;  /* 0x009896800000895d */ /* 0x008fea0003900000 */
[----:B------:R-:W3:Y:S02]  /*9eb0*/  @!P0 SYNCS.PHASECHK.TRANS64 P0, [R12+URZ+0x70], R9 ;  /* 0x000070090c0085a7 */ /* 0x000ee400080010ff */
[----:B---3--:R-:W-:Y:S05]  /*9ec0*/  @!P0 BRA `(.L_x_73) ;  /* 0xfffffffc00f08947 */ /* 0x008fea000383ffff */
[----:B------:R-:W-:Y:S05]  /*9ed0*/  BRA `(.L_x_159) ;  /* 0xffffffa400347947 */ /* 0x000fea000383ffff */
.L_x_76:
[----:B------:R-:W-:Y:S07]  /*9ee0*/  MOV R0, UR21 ;  /* 0x0000001500007c02 */ /* 0x000fee0008000f00 */
.L_x_160:
[----:B--2---:R2:W3:Y:S02]  /*9ef0*/  SYNCS.PHASECHK.TRANS64.TRYWAIT P2, [R0+URZ+0x68], R11 ;  /* 0x0000680b000075a7 */ /* 0x0044e400080411ff */
[----:B---3--:R-:W-:Y:S05]  /*9f00*/  @!P2 NANOSLEEP.SYNCS 0x989680 ;  /* 0x009896800000a95d */ /* 0x008fea0003900000 */
[----:B------:R-:W3:Y:S02]  /*9f10*/  @!P2 SYNCS.PHASECHK.TRANS64 P2, [R0+URZ+0x68], R11 ;  /* 0x0000680b0000a5a7 */ /* 0x000ee400080410ff */
[----:B---3--:R-:W-:Y:S05]  /*9f20*/  @!P2 BRA `(.L_x_160) ;  /* 0xfffffffc00f0a947 */ /* 0x008fea000383ffff */
[----:B------:R-:W-:Y:S05]  /*9f30*/  BRA `(.L_x_75) ;  /* 0xffffffa8009c7947 */ /* 0x000fea000383ffff */
.L_x_79:
[----:B--2---:R-:W-:Y:S07]  /*9f40*/  MOV R0, UR21 ;  /* 0x0000001500007c02 */ /* 0x004fee0008000f00 */
.L_x_161:
[----:B--2---:R2:W3:Y:S02]  /*9f50*/  SYNCS.PHASECHK.TRANS64.TRYWAIT P0, [R0+URZ+0x40], R9 ;  /* 0x00004009000075a7 */ /* 0x0044e400080011ff */
[----:B---3--:R-:W-:Y:S05]  /*9f60*/  @!P0 NANOSLEEP.SYNCS 0x989680 ;  /* 0x009896800000895d */ /* 0x008fea0003900000 */
[----:B------:R-:W3:Y:S02]  /*9f70*/  @!P0 SYNCS.PHASECHK.TRANS64 P0, [R0+URZ+0x40], R9 ;  /* 0x00004009000085a7 */ /* 0x000ee400080010ff */
[----:B---3--:R-:W-:Y:S05]  /*9f80*/  @!P0 BRA `(.L_x_161) ;  /* 0xfffffffc00f08947 */ /* 0x008fea000383ffff */
[----:B------:R-:W-:Y:S05]  /*9f90*/  BRA `(.L_x_162) ;  /* 0xffffffa800f87947 */ /* 0x000fea000383ffff */
.L_x_80:
[----:B------:R-:W-:Y:S07]  /*9fa0*/  MOV R0, UR21 ;  /* 0x0000001500007c02 */ /* 0x000fee0008000f00 */
.L_x_163:
[----:B--2---:R2:W3:Y:S02]  /*9fb0*/  SYNCS.PHASECHK.TRANS64.TRYWAIT P0, [R0+URZ+0x48], R9 ;  /* 0x00004809000075a7 */ /* 0x0044e400080011ff */
[----:B---3--:R-:W-:Y:S05]  /*9fc0*/  @!P0 NANOSLEEP.SYNCS 0x989680 ;  /* 0x009896800000895d */ /* 0x008fea0003900000 */
[----:B------:R-:W3:Y:S02]  /*9fd0*/  @!P0 SYNCS.PHASECHK.TRANS64 P0, [R0+URZ+0x48], R9 ;  /* 0x00004809000085a7 */ /* 0x000ee400080010ff */
[----:B---3--:R-:W-:Y:S05]  /*9fe0*/  @!P0 BRA `(.L_x_163) ;  /* 0xfffffffc00f08947 */ /* 0x008fea000383ffff */
[----:B------:R-:W-:Y:S05]  /*9ff0*/  BRA `(.L_x_164) ;  /* 0xffffffac00347947 */ /* 0x000fea000383ffff */
.L_x_81:
[----:B------:R-:W-:Y:S07]  /*a000*/  MOV R0, UR21 ;  /* 0x0000001500007c02 */ /* 0x000fee0008000f00 */
.L_x_165:
[----:B--2---:R2:W3:Y:S02]  /*a010*/  SYNCS.PHASECHK.TRANS64.TRYWAIT P0, [R0+URZ+0x50], R9 ;  /* 0x00005009000075a7 */ /* 0x0044e400080011ff */
[----:B---3--:R-:W-:Y:S05]  /*a020*/  @!P0 NANOSLEEP.SYNCS 0x989680 ;  /* 0x009896800000895d */ /* 0x008fea0003900000 */
[----:B------:R-:W3:Y:S02]  /*a030*/  @!P0 SYNCS.PHASECHK.TRANS64 P0, [R0+URZ+0x50], R9 ;  /* 0x00005009000085a7 */ /* 0x000ee400080010ff */
[----:B---3--:R-:W-:Y:S05]  /*a040*/  @!P0 BRA `(.L_x_165) ;  /* 0xfffffffc00f08947 */ /* 0x008fea000383ffff */
[----:B------:R-:W-:Y:S05]  /*a050*/  BRA `(.L_x_166) ;  /* 0xffffffac007c7947 */ /* 0x000fea000383ffff */
.L_x_82:
[----:B------:R-:W-:Y:S07]  /*a060*/  MOV R0, UR21 ;  /* 0x0000001500007c02 */ /* 0x000fee0008000f00 */
.L_x_167:
[----:B--2---:R2:W3:Y:S02]  /*a070*/  SYNCS.PHASECHK.TRANS64.TRYWAIT P0, [R0+URZ+0x58], R9 ;  /* 0x00005809000075a7 */ /* 0x0044e400080011ff */
[----:B---3--:R-:W-:Y:S05]  /*a080*/  @!P0 NANOSLEEP.SYNCS 0x989680 ;  /* 0x009896800000895d */ /* 0x008fea0003900000 */
[----:B------:R-:W3:Y:S02]  /*a090*/  @!P0 SYNCS.PHASECHK.TRANS64 P0, [R0+URZ+0x58], R9 ;  /* 0x00005809000085a7 */ /* 0x000ee400080010ff */
[----:B---3--:R-:W-:Y:S05]  /*a0a0*/  @!P0 BRA `(.L_x_167) ;  /* 0xfffffffc00f08947 */ /* 0x008fea000383ffff */
[----:B------:R-:W-:Y:S05]  /*a0b0*/  BRA `(.L_x_168) ;  /* 0xffffffac00c07947 */ /* 0x000fea000383ffff */
.L_x_84:
[----:B------:R-:W-:-:S07]  /*a0c0*/  MOV R0, UR21 ;  /* 0x0000001500007c02 */ /* 0x000fce0008000f00 */
.L_x_169:
[----:B---3--:R3:W4:Y:S02]  /*a0d0*/  SYNCS.PHASECHK.TRANS64.TRYWAIT P0, [R0+URZ+0x40], R3 ;  /* 0x00004003000075a7 */ /* 0x00872400080011ff */
[----:B----4-:R-:W-:Y:S05]  /*a0e0*/  @!P0 NANOSLEEP.SYNCS 0x989680 ;  /* 0x009896800000895d */ /* 0x010fea0003900000 */
[----:B------:R-:W4:Y:S02]  /*a0f0*/  @!P0 SYNCS.PHASECHK.TRANS64 P0, [R0+URZ+0x40], R3 ;  /* 0x00004003000085a7 */ /* 0x000f2400080010ff */
[----:B----4-:R-:W-:Y:S05]  /*a100*/  @!P0 BRA `(.L_x_169) ;  /* 0xfffffffc00f08947 */ /* 0x010fea000383ffff */
[----:B------:R-:W-:Y:S05]  /*a110*/  BRA `(.L_x_170) ;  /* 0xffffffb000347947 */ /* 0x000fea000383ffff */
.L_x_85:
[----:B---3--:R-:W-:-:S07]  /*a120*/  MOV R0, UR21 ;  /* 0x0000001500007c02 */ /* 0x008fce0008000f00 */
.L_x_171:
[----:B---3--:R3:W4:Y:S02]  /*a130*/  SYNCS.PHASECHK.TRANS64.TRYWAIT P0, [R0+URZ+0x48], R3 ;  /* 0x00004803000075a7 */ /* 0x00872400080011ff */
[----:B----4-:R-:W-:Y:S05]  /*a140*/  @!P0 NANOSLEEP.SYNCS 0x989680 ;  /* 0x009896800000895d */ /* 0x010fea0003900000 */
[----:B------:R-:W4:Y:S02]  /*a150*/  @!P0 SYNCS.PHASECHK.TRANS64 P0, [R0+URZ+0x48], R3 ;  /* 0x00004803000085a7 */ /* 0x000f2400080010ff */
[----:B----4-:R-:W-:Y:S05]  /*a160*/  @!P0 BRA `(.L_x_171) ;  /* 0xfffffffc00f08947 */ /* 0x010fea000383ffff */
[----:B------:R-:W-:Y:S05]  /*a170*/  BRA `(.L_x_172) ;  /* 0xffffffb000247947 */ /* 0x000fea000383ffff */
.L_x_86:
[----:B---3--:R-:W-:-:S07]  /*a180*/  MOV R0, UR21 ;  /* 0x0000001500007c02 */ /* 0x008fce0008000f00 */
.L_x_173:
[----:B---3--:R3:W4:Y:S02]  /*a190*/  SYNCS.PHASECHK.TRANS64.TRYWAIT P0, [R0+URZ+0x50], R3 ;  /* 0x00005003000075a7 */ /* 0x00872400080011ff */
[----:B----4-:R-:W-:Y:S05]  /*a1a0*/  @!P0 NANOSLEEP.SYNCS 0x989680 ;  /* 0x009896800000895d */ /* 0x010fea0003900000 */
[----:B------:R-:W4:Y:S02]  /*a1b0*/  @!P0 SYNCS.PHASECHK.TRANS64 P0, [R0+URZ+0x50], R3 ;  /* 0x00005003000085a7 */ /* 0x000f2400080010ff */
[----:B----4-:R-:W-:Y:S05]  /*a1c0*/  @!P0 BRA `(.L_x_173) ;  /* 0xfffffffc00f08947 */ /* 0x010fea000383ffff */
[----:B------:R-:W-:Y:S05]  /*a1d0*/  BRA `(.L_x_174) ;  /* 0xffffffb000147947 */ /* 0x000fea000383ffff */
.L_x_88:
[----:B-1----:R1:W2:Y:S02]  /*a1e0*/  SYNCS.PHASECHK.TRANS64.TRYWAIT P0, [R3+URZ+0x70], R0 ;  /* 0x00007000030075a7 */ /* 0x0022a400080011ff */
[----:B--2---:R-:W-:Y:S05]  /*a1f0*/  @!P0 NANOSLEEP.SYNCS 0x989680 ;  /* 0x009896800000895d */ /* 0x004fea0003900000 */
[----:B------:R-:W2:Y:S02]  /*a200*/  @!P0 SYNCS.PHASECHK.TRANS64 P0, [R3+URZ+0x70], R0 ;  /* 0x00007000030085a7 */ /* 0x000ea400080010ff */
[----:B--2---:R-:W-:Y:S05]  /*a210*/  @!P0 BRA `(.L_x_88) ;  /* 0xfffffffc00f08947 */ /* 0x004fea000383ffff */
[----:B------:R-:W-:Y:S05]  /*a220*/  BRA `(.L_x_175) ;  /* 0xffffffb000e47947 */ /* 0x000fea000383ffff */
.L_x_99:
[----:B-1----:R-:W-:Y:S04]  /*a230*/  MOV R0, UR44 ;  /* 0x0000002c00007c02 */ /* 0x002fe80008000f00 */
[----:B------:R1:W2:Y:S03]  /*a240*/  SYNCS.PHASECHK.TRANS64.TRYWAIT P1, [R0+URZ+0x20], R3 ;  /* 0x00002003000075a7 */ /* 0x0002a600080211ff */
[----:B--2---:R-:W-:Y:S05]  /*a250*/  @!P1 NANOSLEEP.SYNCS 0x989680 ;  /* 0x009896800000995d */ /* 0x004fea0003900000 */
[----:B------:R-:W2:Y:S02]  /*a260*/  @!P1 SYNCS.PHASECHK.TRANS64 P1, [R0+URZ+0x20], R3 ;  /* 0x00002003000095a7 */ /* 0x000ea400080210ff */
[----:B--2---:R-:W-:Y:S05]  /*a270*/  @!P1 BRA `(.L_x_99) ;  /* 0xfffffffc00ec9947 */ /* 0x004fea000383ffff */
[----:B------:R-:W-:Y:S05]  /*a280*/  BRA `(.L_x_98) ;  /* 0xffffffc000847947 */ /* 0x000fea000383ffff */
.L_x_101:
[----:B-1----:R1:W4:Y:S02]  /*a290*/  SYNCS.PHASECHK.TRANS64.TRYWAIT P0, [R99+URZ+0x90], R2 ;  /* 0x00009002630075a7 */ /* 0x00232400080011ff */
[----:B----4-:R-:W-:Y:S05]  /*a2a0*/  @!P0 NANOSLEEP.SYNCS 0x989680 ;  /* 0x009896800000895d */ /* 0x010fea0003900000 */
[----:B------:R-:W4:Y:S02]  /*a2b0*/  @!P0 SYNCS.PHASECHK.TRANS64 P0, [R99+URZ+0x90], R2 ;  /* 0x00009002630085a7 */ /* 0x000f2400080010ff */
[----:B----4-:R-:W-:Y:S05]  /*a2c0*/  @!P0 BRA `(.L_x_101) ;  /* 0xfffffffc00f08947 */ /* 0x010fea000383ffff */
[----:B------:R-:W-:Y:S05]  /*a2d0*/  BRA `(.L_x_100) ;  /* 0xffffffc000b07947 */ /* 0x000fea000383ffff */
.L_x_110:
[----:B--2---:R2:W3:Y:S02]  /*a2e0*/  SYNCS.PHASECHK.TRANS64.TRYWAIT P0, [R3+URZ+0x20], R0 ;  /* 0x00002000030075a7 */ /* 0x0044e400080011ff */
[----:B---3--:R-:W-:Y:S05]  /*a2f0*/  @!P0 NANOSLEEP.SYNCS 0x989680 ;  /* 0x009896800000895d */ /* 0x008fea0003900000 */
[----:B------:R-:W3:Y:S02]  /*a300*/  @!P0 SYNCS.PHASECHK.TRANS64 P0, [R3+URZ+0x20], R0 ;  /* 0x00002000030085a7 */ /* 0x000ee400080010ff */
[----:B---3--:R-:W-:Y:S05]  /*a310*/  @!P0 BRA `(.L_x_110) ;  /* 0xfffffffc00f08947 */ /* 0x008fea000383ffff */
[----:B------:R-:W-:Y:S05]  /*a320*/  BRA `(.L_x_109) ;  /* 0xffffffcc00947947 */ /* 0x000fea000383ffff */
.L_x_118:
[----:B--2---:R2:W3:Y:S02]  /*a330*/  SYNCS.PHASECHK.TRANS64.TRYWAIT P0, [R102+URZ+0x20], R5 ;  /* 0x00002005660075a7 */ /* 0x0044e400080011ff */
[----:B---3--:R-:W-:Y:S05]  /*a340*/  @!P0 NANOSLEEP.SYNCS 0x989680 ;  /* 0x009896800000895d */ /* 0x008fea0003900000 */
[----:B------:R-:W3:Y:S02]  /*a350*/  @!P0 SYNCS.PHASECHK.TRANS64 P0, [R102+URZ+0x20], R5 ;  /* 0x00002005660085a7 */ /* 0x000ee400080010ff */
[----:B---3--:R-:W-:Y:S05]  /*a360*/  @!P0 BRA `(.L_x_118) ;  /* 0xfffffffc00f08947 */ /* 0x008fea000383ffff */
[----:B------:R-:W-:Y:S05]  /*a370*/  BRA `(.L_x_117) ;  /* 0xffffffd8009c7947 */ /* 0x000fea000383ffff */
.L_x_126:
[----:B--2---:R2:W3:Y:S02]  /*a380*/  SYNCS.PHASECHK.TRANS64.TRYWAIT P0, [R103+URZ+0x20], R0 ;  /* 0x00002000670075a7 */ /* 0x0044e400080011ff */
[----:B---3--:R-:W-:Y:S05]  /*a390*/  @!P0 NANOSLEEP.SYNCS 0x989680 ;  /* 0x009896800000895d */ /* 0x008fea0003900000 */
[----:B------:R-:W3:Y:S02]  /*a3a0*/  @!P0 SYNCS.PHASECHK.TRANS64 P0, [R103+URZ+0x20], R0 ;  /* 0x00002000670085a7 */ /* 0x000ee400080010ff */
[----:B---3--:R-:W-:Y:S05]  /*a3b0*/  @!P0 BRA `(.L_x_126) ;  /* 0xfffffffc00f08947 */ /* 0x008fea000383ffff */
[----:B------:R-:W-:Y:S05]  /*a3c0*/  BRA `(.L_x_125) ;  /* 0xffffffe400a47947 */ /* 0x000fea000383ffff */
        .weak           $__internal_0_$__cuda_sm10x_tcgen05_guardrail_trap_col_being_dealloced_not_returned_by_alloc
        .type           $__internal_0_$__cuda_sm10x_tcgen05_guardrail_trap_col_being_dealloced_not_returned_by_alloc,@function
        .size           $__internal_0_$__cuda_sm10x_tcgen05_guardrail_trap_col_being_dealloced_not_returned_by_alloc,($__internal_1_$__cuda_sm10x_tcgen05_guardrail_trap_phase_invalid_during_alloc - $__internal_0_$__cuda_sm10x_tcgen05_guardrail_trap_col_being_dealloced_not_returned_by_alloc)
$__internal_0_$__cuda_sm10x_tcgen05_guardrail_trap_col_being_dealloced_not_returned_by_alloc:
[----:B------:R-:W-:Y:S05]  /*a3d0*/  BPT.TRAP 0x1 ;  /* 0x000000040000795c */ /* 0x000fea0000300000 */
[----:B------:R-:W-:-:S04]  /*a3e0*/  HFMA2 R3, -RZ, RZ, 0, 0 ;  /* 0x00000000ff037431 */ /* 0x000fc800000001ff */
[----:B------:R-:W-:Y:S05]  /*a3f0*/  RET.REL.NODEC R2 `(_ZN7cutlass13device_kernelINS_4gemm6kernel13GemmUniversalIN4cute5tupleIJiiiiEEENS1_10collective13CollectiveMmaINS1_35MainloopSm100TmaUmmaWarpSpecializedILi2ELi2ELi4ENS5_IJNS4_1CILi1EEENSA_ILi8EEESB_EEEEENS5_IJNSA_ILi64EEENSA_ILi256EEENSA_ILi128EEEEEENS_10bfloat16_tENS5_IJlSB_lEEESJ_SK_NS4_8TiledMMAINS4_8MMA_AtomIJNS4_20SM100_MMA_F16BF16_SSISJ_SJ_fLi64ELi256ELNS4_4UMMA5MajorE0ELSP_0ELNSO_7ScaleInE0ELSQ_0EEEEEENS4_6LayoutINS5_IJSB_SB_SB_EEENS5_IJNSA_ILi0EEESV_SV_EEEEENS5_IJNS4_10UnderscoreESY_SY_EEEEENS4_23SM90_TMA_LOAD_MULTICASTENS4_14ComposedLayoutINS4_7SwizzleILi3ELi4ELi3EEENS4_18smem_ptr_flag_bitsILi16EEENST_INS5_IJSC_SF_EEENS5_IJSF_SB_EEEEEEEvNS4_8identityENS4_13SM90_TMA_LOADES1A_vS1B_EENS_8epilogue10collective18CollectiveEpilogueINS1E_23Sm100TmaWarpSpecializedILi4ELi2ELi32ELb1ELb0EEEJSI_NS5_IJNST_ISF_SB_EES1J_EEESJ_SK_SJ_SK_NS1E_6fusion15FusionCallbacksIS1I_NS1L_17LinearCombinationISJ_fSJ_fLNS_15FloatRoundStyleE2EEESI_S1K_JEEENS4_5SM1004TMEM4LOAD26SM100_TMEM_LOAD_16dp256b8xES1C_S1A_NS4_17SM75_U32x4_LDSM_NENS4_14SM90_TMA_STOREES1A_NS4_17SM90_U32x4_STSM_NENS4_39AutoVectorizingCopyWithAssumedAlignmentILi128EEEEEEvvEEEEvNT_6ParamsE) ;  /* 0xffffff5c02007950 */ /* 0x000fea0003c3ffff */
        .weak           $__internal_1_$__cuda_sm10x_tcgen05_guardrail_trap_phase_invalid_during_alloc
        .type           $__internal_1_$__cuda_sm10x_tcgen05_guardrail_trap_phase_invalid_during_alloc,@function
        .size           $__internal_1_$__cuda_sm10x_tcgen05_guardrail_trap_phase_invalid_during_alloc,($__internal_2_$__cuda_sm10x_tcgen05_guardrail_trap_unallocated_columns_being_dealloced - $__internal_1_$__cuda_sm10x_tcgen05_guardrail_trap_phase_invalid_during_alloc)
$__internal_1_$__cuda_sm10x_tcgen05_guardrail_trap_phase_invalid_during_alloc:
[----:B------:R-:W-:Y:S05]  /*a400*/  BPT.TRAP 0x1 ;  /* 0x000000040000795c */ /* 0x000fea0000300000 */
[----:B------:R-:W-:-:S04]  /*a410*/  MOV R5, 0x0 ;  /* 0x0000000000057802 */ /* 0x000fc80000000f00 */
[----:B------:R-:W-:Y:S05]  /*a420*/  RET.REL.NODEC R4 `(_ZN7cutlass13device_kernelINS_4gemm6kernel13GemmUniversalIN4cute5tupleIJiiiiEEENS1_10collective13CollectiveMmaINS1_35MainloopSm100TmaUmmaWarpSpecializedILi2ELi2ELi4ENS5_IJNS4_1CILi1EEENSA_ILi8EEESB_EEEEENS5_IJNSA_ILi64EEENSA_ILi256EEENSA_ILi128EEEEEENS_10bfloat16_tENS5_IJlSB_lEEESJ_SK_NS4_8TiledMMAINS4_8MMA_AtomIJNS4_20SM100_MMA_F16BF16_SSISJ_SJ_fLi64ELi256ELNS4_4UMMA5MajorE0ELSP_0ELNSO_7ScaleInE0ELSQ_0EEEEEENS4_6LayoutINS5_IJSB_SB_SB_EEENS5_IJNSA_ILi0EEESV_SV_EEEEENS5_IJNS4_10UnderscoreESY_SY_EEEEENS4_23SM90_TMA_LOAD_MULTICASTENS4_14ComposedLayoutINS4_7SwizzleILi3ELi4ELi3EEENS4_18smem_ptr_flag_bitsILi16EEENST_INS5_IJSC_SF_EEENS5_IJSF_SB_EEEEEEEvNS4_8identityENS4_13SM90_TMA_LOADES1A_vS1B_EENS_8epilogue10collective18CollectiveEpilogueINS1E_23Sm100TmaWarpSpecializedILi4ELi2ELi32ELb1ELb0EEEJSI_NS5_IJNST_ISF_SB_EES1J_EEESJ_SK_SJ_SK_NS1E_6fusion15FusionCallbacksIS1I_NS1L_17LinearCombinationISJ_fSJ_fLNS_15FloatRoundStyleE2EEESI_S1K_JEEENS4_5SM1004TMEM4LOAD26SM100_TMEM_LOAD_16dp256b8xES1C_S1A_NS4_17SM75_U32x4_LDSM_NENS4_14SM90_TMA_STOREES1A_NS4_17SM90_U32x4_STSM_NENS4_39AutoVectorizingCopyWithAssumedAlignmentILi128EEEEEEvvEEEEvNT_6ParamsE) ;  /* 0xffffff5804f47950 */ /* 0x000fea0003c3ffff */
        .weak           $__internal_2_$__cuda_sm10x_tcgen05_guardrail_trap_unallocated_columns_being_dealloced
        .type           $__internal_2_$__cuda_sm10x_tcgen05_guardrail_trap_unallocated_columns_being_dealloced,@function
        .size           $__internal_2_$__cuda_sm10x_tcgen05_guardrail_trap_unallocated_columns_being_dealloced,(.L_x_177 - $__internal_2_$__cuda_sm10x_tcgen05_guardrail_trap_unallocated_columns_being_dealloced)
$__internal_2_$__cuda_sm10x_tcgen05_guardrail_trap_unallocated_columns_being_dealloced:
[----:B------:R-:W-:Y:S05]  /*a430*/  BPT.TRAP 0x1 ;  /* 0x000000040000795c */ /* 0x000fea0000300000 */
[----:B------:R-:W-:-:S04]  /*a440*/  HFMA2 R3, -RZ, RZ, 0, 0 ;  /* 0x00000000ff037431 */ /* 0x000fc800000001ff */
[----:B------:R-:W-:Y:S05]  /*a450*/  RET.REL.NODEC R2 `(_ZN7cutlass13device_kernelINS_4gemm6kernel13GemmUniversalIN4cute5tupleIJiiiiEEENS1_10collective13CollectiveMmaINS1_35MainloopSm100TmaUmmaWarpSpecializedILi2ELi2ELi4ENS5_IJNS4_1CILi1EEENSA_ILi8EEESB_EEEEENS5_IJNSA_ILi64EEENSA_ILi256EEENSA_ILi128EEEEEENS_10bfloat16_tENS5_IJlSB_lEEESJ_SK_NS4_8TiledMMAINS4_8MMA_AtomIJNS4_20SM100_MMA_F16BF16_SSISJ_SJ_fLi64ELi256ELNS4_4UMMA5MajorE0ELSP_0ELNSO_7ScaleInE0ELSQ_0EEEEEENS4_6LayoutINS5_IJSB_SB_SB_EEENS5_IJNSA_ILi0EEESV_SV_EEEEENS5_IJNS4_10UnderscoreESY_SY_EEEEENS4_23SM90_TMA_LOAD_MULTICASTENS4_14ComposedLayoutINS4_7SwizzleILi3ELi4ELi3EEENS4_18smem_ptr_flag_bitsILi16EEENST_INS5_IJSC_SF_EEENS5_IJSF_SB_EEEEEEEvNS4_8identityENS4_13SM90_TMA_LOADES1A_vS1B_EENS_8epilogue10collective18CollectiveEpilogueINS1E_23Sm100TmaWarpSpecializedILi4ELi2ELi32ELb1ELb0EEEJSI_NS5_IJNST_ISF_SB_EES1J_EEESJ_SK_SJ_SK_NS1E_6fusion15FusionCallbacksIS1I_NS1L_17LinearCombinationISJ_fSJ_fLNS_15FloatRoundStyleE2EEESI_S1K_JEEENS4_5SM1004TMEM4LOAD26SM100_TMEM_LOAD_16dp256b8xES1C_S1A_NS4_17SM75_U32x4_LDSM_NENS4_14SM90_TMA_STOREES1A_NS4_17SM90_U32x4_STSM_NENS4_39AutoVectorizingCopyWithAssumedAlignmentILi128EEEEEEvvEEEEvNT_6ParamsE) ;  /* 0xffffff5802e87950 */ /* 0x000fea0003c3ffff */
.L_x_176:
[----:B------:R-:W-:-:S00]  /*a460*/  BRA `(.L_x_176) ;  /* 0xfffffffc00fc7947 */ /* 0x000fc0000383ffff */
[----:B------:R-:W-:-:S00]  /*a470*/  NOP ;  /* 0x0000000000007918 */ /* 0x000fc00000000000 */
        /* <DEDUP_REMOVED lines=8> */
.L_x_177:


//--------------------- .nv.global.init           --------------------------
	.section	.nv.global.init,"aw",@progbits
.nv.global.init:
	.type		$str$27,@object
	.size		$str$27,($str$28 - $str$27)
$str$27:
        /*0000*/ 	.byte	0x28, 0x61, 0x64, 0x64, 0x72, 0x65, 0x73, 0x73, 0x20, 0x26, 0x20, 0x6d, 0x61, 0x73, 0x6b, 0x29
        /*0010*/ 	.byte	0x20, 0x3d, 0x3d, 0x20, 0x30, 0x00
	.type		$str$28,@object
	.size		$str$28,($str$26 - $str$28)
$str$28:
        /*0016*/ 	.byte	0x2f, 0x74, 0x6d, 0x70, 0x2f, 0x63, 0x75, 0x74, 0x6c, 0x61, 0x73, 0x73, 0x5f, 0x73, 0x77, 0x65
        /*0026*/ 	.byte	0x65, 0x70, 0x5f, 0x73, 0x72, 0x63, 0x2f, 0x69, 0x6e, 0x63, 0x6c, 0x75, 0x64, 0x65, 0x2f, 0x63
        /*0036*/ 	.byte	0x75, 0x74, 0x65, 0x2f, 0x70, 0x6f, 0x69, 0x6e, 0x74, 0x65, 0x72, 0x5f, 0x66, 0x6c, 0x61, 0x67
        /*0046*/ 	.byte	0x67, 0x65, 0x64, 0x2e, 0x68, 0x70, 0x70, 0x00
	.type		$str$26,@object
	.size		$str$26,($str$25 - $str$26)
$str$26:
        /*004e*/ 	.byte	0x2f, 0x74, 0x6d, 0x70, 0x2f, 0x63, 0x75, 0x74, 0x6c, 0x61, 0x73, 0x73, 0x5f, 0x73, 0x77, 0x65
        /*005e*/ 	.byte	0x65, 0x70, 0x5f, 0x73, 0x72, 0x63, 0x2f, 0x69, 0x6e, 0x63, 0x6c, 0x75, 0x64, 0x65, 0x2f, 0x63
        /*006e*/ 	.byte	0x75, 0x74, 0x65, 0x2f, 0x61, 0x74, 0x6f, 0x6d, 0x2f, 0x63, 0x6f, 0x70, 0x79, 0x5f, 0x74, 0x72
        /*007e*/ 	.byte	0x61, 0x69, 0x74, 0x73, 0x5f, 0x73, 0x6d, 0x31, 0x30, 0x30, 0x2e, 0x68, 0x70, 0x70, 0x00
	.type		$str$25,@object
	.size		$str$25,(__unnamed_1 - $str$25)
$str$25:
        /*008d*/ 	.byte	0x28, 0x28, 0x75, 0x69, 0x6e, 0x74, 0x33, 0x32, 0x5f, 0x74, 0x28, 0x74, 0x68, 0x72, 0x65, 0x61
        /*009d*/ 	.byte	0x64, 0x49, 0x64, 0x78, 0x2e, 0x78, 0x29, 0x20, 0x2f, 0x20, 0x33, 0x32, 0x29, 0x20, 0x25, 0x20
        /*00ad*/ 	.byte	0x34, 0x29, 0x20, 0x3d, 0x3d, 0x20, 0x28, 0x28, 0x28, 0x74, 0x6d, 0x65, 0x6d, 0x5f, 0x61, 0x64
        /*00bd*/ 	.byte	0x64, 0x72, 0x20, 0x3e, 0x3e, 0x20, 0x31, 0x36, 0x29, 0x20, 0x2f, 0x20, 0x33, 0x32, 0x29, 0x20
        /*00cd*/ 	.byte	0x25, 0x20, 0x34, 0x29, 0x00
	.type		__unnamed_1,@object
	.size		__unnamed_1,(__unnamed_2 - __unnamed_1)
__unnamed_1:
        /*00d2*/ 	.byte	0x61, 0x75, 0x74, 0x6f, 0x20, 0x63, 0x75, 0x74, 0x65, 0x3a, 0x3a, 0x61, 0x73, 0x5f, 0x70, 0x6f
        /* <DEDUP_REMOVED lines=24> */
        /*0262*/ 	.byte	0x30, 0x39, 0x36, 0x3e, 0x3e, 0x3e, 0x3e, 0x5d, 0x00
	.type		__unnamed_2,@object
	.size		__unnamed_2,(.L_2 - __unnamed_2)
__unnamed_2:
        /* <DEDUP_REMOVED lines=46> */
        /*054b*/ 	.byte	0x75, 0x74, 0x65, 0x3a, 0x3a, 0x43, 0x3c, 0x30, 0x3e, 0x3e, 0x3e, 0x3e, 0x5d, 0x00
.L_2:


//--------------------- .nv.shared._ZN7cutlass13device_kernelINS_4gemm6kernel13GemmUniversalIN4cute5tupleIJiiiiEEENS1_10collective13CollectiveMmaINS1_35MainloopSm100TmaUmmaWarpSpecializedILi2ELi2ELi4ENS5_IJNS4_1CILi1EEENSA_ILi8EEESB_EEEEENS5_IJNSA_ILi64EEENSA_ILi256EEENSA_ILi128EEEEEENS_10bfloat16_tENS5_IJlSB_lEEESJ_SK_NS4_8TiledMMAINS4_8MMA_AtomIJNS4_20SM100_MMA_F16BF16_SSISJ_SJ_fLi64ELi256ELNS4_4UMMA5MajorE0ELSP_0ELNSO_7ScaleInE0ELSQ_0EEEEEENS4_6LayoutINS5_IJSB_SB_SB_EEENS5_IJNSA_ILi0EEESV_SV_EEEEENS5_IJNS4_10UnderscoreESY_SY_EEEEENS4_23SM90_TMA_LOAD_MULTICASTENS4_14ComposedLayoutINS4_7SwizzleILi3ELi4ELi3EEENS4_18smem_ptr_flag_bitsILi16EEENST_INS5_IJSC_SF_EEENS5_IJSF_SB_EEEEEEEvNS4_8identityENS4_13SM90_TMA_LOADES1A_vS1B_EENS_8epilogue10collective18CollectiveEpilogueINS1E_23Sm100TmaWarpSpecializedILi4ELi2ELi32ELb1ELb0EEEJSI_NS5_IJNST_ISF_SB_EES1J_EEESJ_SK_SJ_SK_NS1E_6fusion15FusionCallbacksIS1I_NS1L_17LinearCombinationISJ_fSJ_fLNS_15FloatRoundStyleE2EEESI_S1K_JEEENS4_5SM1004TMEM4LOAD26SM100_TMEM_LOAD_16dp256b8xES1C_S1A_NS4_17SM75_U32x4_LDSM_NENS4_14SM90_TMA_STOREES1A_NS4_17SM90_U32x4_STSM_NENS4_39AutoVectorizingCopyWithAssumedAlignmentILi128EEEEEEvvEEEEvNT_6ParamsE --------------------------
	.section	.nv.shared._ZN7cutlass13device_kernelINS_4gemm6kernel13GemmUniversalIN4cute5tupleIJiiiiEEENS1_10collective13CollectiveMmaINS1_35MainloopSm100TmaUmmaWarpSpecializedILi2ELi2ELi4ENS5_IJNS4_1CILi1EEENSA_ILi8EEESB_EEEEENS5_IJNSA_ILi64EEENSA_ILi256EEENSA_ILi128EEEEEENS_10bfloat16_tENS5_IJlSB_lEEESJ_SK_NS4_8TiledMMAINS4_8MMA_AtomIJNS4_20SM100_MMA_F16BF16_SSISJ_SJ_fLi64ELi256ELNS4_4UMMA5MajorE0ELSP_0ELNSO_7ScaleInE0ELSQ_0EEEEEENS4_6LayoutINS5_IJSB_SB_SB_EEENS5_IJNSA_ILi0EEESV_SV_EEEEENS5_IJNS4_10UnderscoreESY_SY_EEEEENS4_23SM90_TMA_LOAD_MULTICASTENS4_14ComposedLayoutINS4_7SwizzleILi3ELi4ELi3EEENS4_18smem_ptr_flag_bitsILi16EEENST_INS5_IJSC_SF_EEENS5_IJSF_SB_EEEEEEEvNS4_8identityENS4_13SM90_TMA_LOADES1A_vS1B_EENS_8epilogue10collective18CollectiveEpilogueINS1E_23Sm100TmaWarpSpecializedILi4ELi2ELi32ELb1ELb0EEEJSI_NS5_IJNST_ISF_SB_EES1J_EEESJ_SK_SJ_SK_NS1E_6fusion15FusionCallbacksIS1I_NS1L_17LinearCombinationISJ_fSJ_fLNS_15FloatRoundStyleE2EEESI_S1K_JEEENS4_5SM1004TMEM4LOAD26SM100_TMEM_LOAD_16dp256b8xES1C_S1A_NS4_17SM75_U32x4_LDSM_NENS4_14SM90_TMA_STOREES1A_NS4_17SM90_U32x4_STSM_NENS4_39AutoVectorizingCopyWithAssumedAlignmentILi128EEEEEEvvEEEEvNT_6ParamsE,"aw",@nobits
	.sectionflags	@""
	.align	16
	.zero		1024


//--------------------- .nv.shared.reserved.0     --------------------------
	.section	.nv.shared.reserved.0,"aw",@nobits
	.weak		__nv_reservedSMEM_offset_0_alias
	.size		__nv_reservedSMEM_offset_0_alias, 0, 64
	.other		__nv_reservedSMEM_offset_0_alias,@"STO_CUDA_RESERVED_SHARED STV_DEFAULT"
__nv_reservedSMEM_offset_0_alias:
	.zero		0
.nv.shared.reserved.0:
	.zero		64
	.weak		__nv_reservedSMEM_tcgen05_partition
	.type		__nv_reservedSMEM_tcgen05_partition,@object
	.size		__nv_reservedSMEM_tcgen05_partition,(.L_0 - __nv_reservedSMEM_tcgen05_partition)
__nv_reservedSMEM_tcgen05_partition:
	.zero		32
.L_0:


//--------------------- .nv.global                --------------------------
	.section	.nv.global,"aw",@nobits
.nv.global:
	.type		_ZN40_INTERNAL_7f3f2f6d_4_k_cu_2f4705a3_280124cute1_E,@object
	.size		_ZN40_INTERNAL_7f3f2f6d_4_k_cu_2f4705a3_280124cute1_E,(_ZN40_INTERNAL_7f3f2f6d_4_k_cu_2f4705a3_280124cuda3std3__45__cpo6cbeginE - _ZN40_INTERNAL_7f3f2f6d_4_k_cu_2f4705a3_280124cute1_E)
_ZN40_INTERNAL_7f3f2f6d_4_k_cu_2f4705a3_280124cute1_E:
	.zero		1
	.type		_ZN40_INTERNAL_7f3f2f6d_4_k_cu_2f4705a3_280124cuda3std3__45__cpo6cbeginE,@object
	.size		_ZN40_INTERNAL_7f3f2f6d_4_k_cu_2f4705a3_280124cuda3std3__45__cpo6cbeginE,(_ZN40_INTERNAL_7f3f2f6d_4_k_cu_2f4705a3_280124cuda3std3__48in_placeE - _ZN40_INTERNAL_7f3f2f6d_4_k_cu_2f4705a3_280124cuda3std3__45__cpo6cbeginE)
_ZN40_INTERNAL_7f3f2f6d_4_k_cu_2f4705a3_280124cuda3std3__45__cpo6cbeginE:
	.zero		1
	.type		_ZN40_INTERNAL_7f3f2f6d_4_k_cu_2f4705a3_280124cuda3std3__48in_placeE,@object
	.size		_ZN40_INTERNAL_7f3f2f6d_4_k_cu_2f4705a3_280124cuda3std3__48in_placeE,(_ZN40_INTERNAL_7f3f2f6d_4_k_cu_2f4705a3_280124cuda3std6ranges3__45__cpo9iter_moveE - _ZN40_INTERNAL_7f3f2f6d_4_k_cu_2f4705a3_280124cuda3std3__48in_placeE)
_ZN40_INTERNAL_7f3f2f6d_4_k_cu_2f4705a3_280124cuda3std3__48in_placeE:
	.zero		1
	.type		_ZN40_INTERNAL_7f3f2f6d_4_k_cu_2f4705a3_280124cuda3std6ranges3__45__cpo9iter_moveE,@object
	.size		_ZN40_INTERNAL_7f3f2f6d_4_k_cu_2f4705a3_280124cuda3std6ranges3__45__cpo9iter_moveE,(_ZN40_INTERNAL_7f3f2f6d_4_k_cu_2f4705a3_280124cuda3std3__45__cpo5beginE - _ZN40_INTERNAL_7f3f2f6d_4_k_cu_2f4705a3_280124cuda3std6ranges3__45__cpo9iter_moveE)
_ZN40_INTERNAL_7f3f2f6d_4_k_cu_2f4705a3_280124cuda3std6ranges3__45__cpo9iter_moveE:
	.zero		1
	.type		_ZN40_INTERNAL_7f3f2f6d_4_k_cu_2f4705a3_280124cuda3std3__45__cpo5beginE,@object
	.size		_ZN40_INTERNAL_7f3f2f6d_4_k_cu_2f4705a3_280124cuda3std3__45__cpo5beginE,(_ZN40_INTERNAL_7f3f2f6d_4_k_cu_2f4705a3_280124cuda3std3__442_GLOBAL__N__7f3f2f6d_4_k_cu_2f4705a3_280126ignoreE - _ZN40_INTERNAL_7f3f2f6d_4_k_cu_2f4705a3_280124cuda3std3__45__cpo5beginE)
_ZN40_INTERNAL_7f3f2f6d_4_k_cu_2f4705a3_280124cuda3std3__45__cpo5beginE:
	.zero		1
	.type		_ZN40_INTERNAL_7f3f2f6d_4_k_cu_2f4705a3_280124cuda3std3__442_GLOBAL__N__7f3f2f6d_4_k_cu_2f4705a3_280126ignoreE,@object
	.size		_ZN40_INTERNAL_7f3f2f6d_4_k_cu_2f4705a3_280124cuda3std3__442_GLOBAL__N__7f3f2f6d_4_k_cu_2f4705a3_280126ignoreE,(_ZN40_INTERNAL_7f3f2f6d_4_k_cu_2f4705a3_280124cute7productE - _ZN40_INTERNAL_7f3f2f6d_4_k_cu_2f4705a3_280124cuda3std3__442_GLOBAL__N__7f3f2f6d_4_k_cu_2f4705a3_280126ignoreE)
_ZN40_INTERNAL_7f3f2f6d_4_k_cu_2f4705a3_280124cuda3std3__442_GLOBAL__N__7f3f2f6d_4_k_cu_2f4705a3_280126ignoreE:
	.zero		1
	.type		_ZN40_INTERNAL_7f3f2f6d_4_k_cu_2f4705a3_280124cute7productE,@object
	.size		_ZN40_INTERNAL_7f3f2f6d_4_k_cu_2f4705a3_280124cute7productE,(_ZN40_INTERNAL_7f3f2f6d_4_k_cu_2f4705a3_280124cuda3std3__45__cpo3endE - _ZN40_INTERNAL_7f3f2f6d_4_k_cu_2f4705a3_280124cute7productE)
_ZN40_INTERNAL_7f3f2f6d_4_k_cu_2f4705a3_280124cute7productE:
	.zero		1
	.type		_ZN40_INTERNAL_7f3f2f6d_4_k_cu_2f4705a3_280124cuda3std3__45__cpo3endE,@object
	.size		_ZN40_INTERNAL_7f3f2f6d_4_k_cu_2f4705a3_280124cuda3std3__45__cpo3endE,(_ZN40_INTERNAL_7f3f2f6d_4_k_cu_2f4705a3_280124cuda3std3__419piecewise_constructE - _ZN40_INTERNAL_7f3f2f6d_4_k_cu_2f4705a3_280124cuda3std3__45__cpo3endE)
_ZN40_INTERNAL_7f3f2f6d_4_k_cu_2f4705a3_280124cuda3std3__45__cpo3endE:
	.zero		1
	.type		_ZN40_INTERNAL_7f3f2f6d_4_k_cu_2f4705a3_280124cuda3std3__419piecewise_constructE,@object
	.size		_ZN40_INTERNAL_7f3f2f6d_4_k_cu_2f4705a3_280124cuda3std3__419piecewise_constructE,(_ZN40_INTERNAL_7f3f2f6d_4_k_cu_2f4705a3_280124cuda3std3__45__cpo4cendE - _ZN40_INTERNAL_7f3f2f6d_4_k_cu_2f4705a3_280124cuda3std3__419piecewise_constructE)
_ZN40_INTERNAL_7f3f2f6d_4_k_cu_2f4705a3_280124cuda3std3__419piecewise_constructE:
	.zero		1
	.type		_ZN40_INTERNAL_7f3f2f6d_4_k_cu_2f4705a3_280124cuda3std3__45__cpo4cendE,@object
	.size		_ZN40_INTERNAL_7f3f2f6d_4_k_cu_2f4705a3_280124cuda3std3__45__cpo4cendE,(_ZN40_INTERNAL_7f3f2f6d_4_k_cu_2f4705a3_280124cuda3std6ranges3__45__cpo4swapE - _ZN40_INTERNAL_7f3f2f6d_4_k_cu_2f4705a3_280124cuda3std3__45__cpo4cendE)
_ZN40_INTERNAL_7f3f2f6d_4_k_cu_2f4705a3_280124cuda3std3__45__cpo4cendE:
	.zero		1
	.type		_ZN40_INTERNAL_7f3f2f6d_4_k_cu_2f4705a3_280124cuda3std6ranges3__45__cpo4swapE,@object
	.size		_ZN40_INTERNAL_7f3f2f6d_4_k_cu_2f4705a3_280124cuda3std6ranges3__45__cpo4swapE,(.L_10 - _ZN40_INTERNAL_7f3f2f6d_4_k_cu_2f4705a3_280124cuda3std6ranges3__45__cpo4swapE)
_ZN40_INTERNAL_7f3f2f6d_4_k_cu_2f4705a3_280124cuda3std6ranges3__45__cpo4swapE:
	.zero		1
.L_10:


//--------------------- .nv.constant0._ZN7cutlass13device_kernelINS_4gemm6kernel13GemmUniversalIN4cute5tupleIJiiiiEEENS1_10collective13CollectiveMmaINS1_35MainloopSm100TmaUmmaWarpSpecializedILi2ELi2ELi4ENS5_IJNS4_1CILi1EEENSA_ILi8EEESB_EEEEENS5_IJNSA_ILi64EEENSA_ILi256EEENSA_ILi128EEEEEENS_10bfloat16_tENS5_IJlSB_lEEESJ_SK_NS4_8TiledMMAINS4_8MMA_AtomIJNS4_20SM100_MMA_F16BF16_SSISJ_SJ_fLi64ELi256ELNS4_4UMMA5MajorE0ELSP_0ELNSO_7ScaleInE0ELSQ_0EEEEEENS4_6LayoutINS5_IJSB_SB_SB_EEENS5_IJNSA_ILi0EEESV_SV_EEEEENS5_IJNS4_10UnderscoreESY_SY_EEEEENS4_23SM90_TMA_LOAD_MULTICASTENS4_14ComposedLayoutINS4_7SwizzleILi3ELi4ELi3EEENS4_18smem_ptr_flag_bitsILi16EEENST_INS5_IJSC_SF_EEENS5_IJSF_SB_EEEEEEEvNS4_8identityENS4_13SM90_TMA_LOADES1A_vS1B_EENS_8epilogue10collective18CollectiveEpilogueINS1E_23Sm100TmaWarpSpecializedILi4ELi2ELi32ELb1ELb0EEEJSI_NS5_IJNST_ISF_SB_EES1J_EEESJ_SK_SJ_SK_NS1E_6fusion15FusionCallbacksIS1I_NS1L_17LinearCombinationISJ_fSJ_fLNS_15FloatRoundStyleE2EEESI_S1K_JEEENS4_5SM1004TMEM4LOAD26SM100_TMEM_LOAD_16dp256b8xES1C_S1A_NS4_17SM75_U32x4_LDSM_NENS4_14SM90_TMA_STOREES1A_NS4_17SM90_U32x4_STSM_NENS4_39AutoVectorizingCopyWithAssumedAlignmentILi128EEEEEEvvEEEEvNT_6ParamsE --------------------------
	.section	.nv.constant0._ZN7cutlass13device_kernelINS_4gemm6kernel13GemmUniversalIN4cute5tupleIJiiiiEEENS1_10collective13CollectiveMmaINS1_35MainloopSm100TmaUmmaWarpSpecializedILi2ELi2ELi4ENS5_IJNS4_1CILi1EEENSA_ILi8EEESB_EEEEENS5_IJNSA_ILi64EEENSA_ILi256EEENSA_ILi128EEEEEENS_10bfloat16_tENS5_IJlSB_lEEESJ_SK_NS4_8TiledMMAINS4_8MMA_AtomIJNS4_20SM100_MMA_F16BF16_SSISJ_SJ_fLi64ELi256ELNS4_4UMMA5MajorE0ELSP_0ELNSO_7ScaleInE0ELSQ_0EEEEEENS4_6LayoutINS5_IJSB_SB_SB_EEENS5_IJNSA_ILi0EEESV_SV_EEEEENS5_IJNS4_10UnderscoreESY_SY_EEEEENS4_23SM90_TMA_LOAD_MULTICASTENS4_14ComposedLayoutINS4_7SwizzleILi3ELi4ELi3EEENS4_18smem_ptr_flag_bitsILi16EEENST_INS5_IJSC_SF_EEENS5_IJSF_SB_EEEEEEEvNS4_8identityENS4_13SM90_TMA_LOADES1A_vS1B_EENS_8epilogue10collective18CollectiveEpilogueINS1E_23Sm100TmaWarpSpecializedILi4ELi2ELi32ELb1ELb0EEEJSI_NS5_IJNST_ISF_SB_EES1J_EEESJ_SK_SJ_SK_NS1E_6fusion15FusionCallbacksIS1I_NS1L_17LinearCombinationISJ_fSJ_fLNS_15FloatRoundStyleE2EEESI_S1K_JEEENS4_5SM1004TMEM4LOAD26SM100_TMEM_LOAD_16dp256b8xES1C_S1A_NS4_17SM75_U32x4_LDSM_NENS4_14SM90_TMA_STOREES1A_NS4_17SM90_U32x4_STSM_NENS4_39AutoVectorizingCopyWithAssumedAlignmentILi128EEEEEEvvEEEEvNT_6ParamsE,"a",@progbits
	.sectionflags	@""
	.align	4
.nv.constant0._ZN7cutlass13device_kernelINS_4gemm6kernel13GemmUniversalIN4cute5tupleIJiiiiEEENS1_10collective13CollectiveMmaINS1_35MainloopSm100TmaUmmaWarpSpecializedILi2ELi2ELi4ENS5_IJNS4_1CILi1EEENSA_ILi8EEESB_EEEEENS5_IJNSA_ILi64EEENSA_ILi256EEENSA_ILi128EEEEEENS_10bfloat16_tENS5_IJlSB_lEEESJ_SK_NS4_8TiledMMAINS4_8MMA_AtomIJNS4_20SM100_MMA_F16BF16_SSISJ_SJ_fLi64ELi256ELNS4_4UMMA5MajorE0ELSP_0ELNSO_7ScaleInE0ELSQ_0EEEEEENS4_6LayoutINS5_IJSB_SB_SB_EEENS5_IJNSA_ILi0EEESV_SV_EEEEENS5_IJNS4_10UnderscoreESY_SY_EEEEENS4_23SM90_TMA_LOAD_MULTICASTENS4_14ComposedLayoutINS4_7SwizzleILi3ELi4ELi3EEENS4_18smem_ptr_flag_bitsILi16EEENST_INS5_IJSC_SF_EEENS5_IJSF_SB_EEEEEEEvNS4_8identityENS4_13SM90_TMA_LOADES1A_vS1B_EENS_8epilogue10collective18CollectiveEpilogueINS1E_23Sm100TmaWarpSpecializedILi4ELi2ELi32ELb1ELb0EEEJSI_NS5_IJNST_ISF_SB_EES1J_EEESJ_SK_SJ_SK_NS1E_6fusion15FusionCallbacksIS1I_NS1L_17LinearCombinationISJ_fSJ_fLNS_15FloatRoundStyleE2EEESI_S1K_JEEENS4_5SM1004TMEM4LOAD26SM100_TMEM_LOAD_16dp256b8xES1C_S1A_NS4_17SM75_U32x4_LDSM_NENS4_14SM90_TMA_STOREES1A_NS4_17SM90_U32x4_STSM_NENS4_39AutoVectorizingCopyWithAssumedAlignmentILi128EEEEEEvvEEEEvNT_6ParamsE:
	.zero		2944


//--------------------- SYMBOLS --------------------------

	.type		.nv.reservedSmem.offset0,@object
	.size		.nv.reservedSmem.offset0,0x4
	.type		.nv.reservedSmem.cap,@object
	.size		.nv.reservedSmem.cap,0x4
	.type		__assertfail,@function
